//
// Generated by NVIDIA NVVM Compiler
//
// Compiler Build ID: CL-36424714
// Cuda compilation tools, release 13.0, V13.0.88
// Based on NVVM 20.0.0
//

.version 9.0
.target sm_100
.address_size 64

	// .globl	_Z15el_velocity_adjPfS_S_S_S_S_S_S_S_S_S_S_S_S_S_S_S_S_S_S_S_S_S_S_S_S_S_S_S_S_S_iifffii

.visible .entry _Z15el_velocity_adjPfS_S_S_S_S_S_S_S_S_S_S_S_S_S_S_S_S_S_S_S_S_S_S_S_S_S_S_S_S_S_iifffii(
	.param .u64 .ptr .align 1 _Z15el_velocity_adjPfS_S_S_S_S_S_S_S_S_S_S_S_S_S_S_S_S_S_S_S_S_S_S_S_S_S_S_S_S_S_iifffii_param_0,
	.param .u64 .ptr .align 1 _Z15el_velocity_adjPfS_S_S_S_S_S_S_S_S_S_S_S_S_S_S_S_S_S_S_S_S_S_S_S_S_S_S_S_S_S_iifffii_param_1,
	.param .u64 .ptr .align 1 _Z15el_velocity_adjPfS_S_S_S_S_S_S_S_S_S_S_S_S_S_S_S_S_S_S_S_S_S_S_S_S_S_S_S_S_S_iifffii_param_2,
	.param .u64 .ptr .align 1 _Z15el_velocity_adjPfS_S_S_S_S_S_S_S_S_S_S_S_S_S_S_S_S_S_S_S_S_S_S_S_S_S_S_S_S_S_iifffii_param_3,
	.param .u64 .ptr .align 1 _Z15el_velocity_adjPfS_S_S_S_S_S_S_S_S_S_S_S_S_S_S_S_S_S_S_S_S_S_S_S_S_S_S_S_S_S_iifffii_param_4,
	.param .u64 .ptr .align 1 _Z15el_velocity_adjPfS_S_S_S_S_S_S_S_S_S_S_S_S_S_S_S_S_S_S_S_S_S_S_S_S_S_S_S_S_S_iifffii_param_5,
	.param .u64 .ptr .align 1 _Z15el_velocity_adjPfS_S_S_S_S_S_S_S_S_S_S_S_S_S_S_S_S_S_S_S_S_S_S_S_S_S_S_S_S_S_iifffii_param_6,
	.param .u64 .ptr .align 1 _Z15el_velocity_adjPfS_S_S_S_S_S_S_S_S_S_S_S_S_S_S_S_S_S_S_S_S_S_S_S_S_S_S_S_S_S_iifffii_param_7,
	.param .u64 .ptr .align 1 _Z15el_velocity_adjPfS_S_S_S_S_S_S_S_S_S_S_S_S_S_S_S_S_S_S_S_S_S_S_S_S_S_S_S_S_S_iifffii_param_8,
	.param .u64 .ptr .align 1 _Z15el_velocity_adjPfS_S_S_S_S_S_S_S_S_S_S_S_S_S_S_S_S_S_S_S_S_S_S_S_S_S_S_S_S_S_iifffii_param_9,
	.param .u64 .ptr .align 1 _Z15el_velocity_adjPfS_S_S_S_S_S_S_S_S_S_S_S_S_S_S_S_S_S_S_S_S_S_S_S_S_S_S_S_S_S_iifffii_param_10,
	.param .u64 .ptr .align 1 _Z15el_velocity_adjPfS_S_S_S_S_S_S_S_S_S_S_S_S_S_S_S_S_S_S_S_S_S_S_S_S_S_S_S_S_S_iifffii_param_11,
	.param .u64 .ptr .align 1 _Z15el_velocity_adjPfS_S_S_S_S_S_S_S_S_S_S_S_S_S_S_S_S_S_S_S_S_S_S_S_S_S_S_S_S_S_iifffii_param_12,
	.param .u64 .ptr .align 1 _Z15el_velocity_adjPfS_S_S_S_S_S_S_S_S_S_S_S_S_S_S_S_S_S_S_S_S_S_S_S_S_S_S_S_S_S_iifffii_param_13,
	.param .u64 .ptr .align 1 _Z15el_velocity_adjPfS_S_S_S_S_S_S_S_S_S_S_S_S_S_S_S_S_S_S_S_S_S_S_S_S_S_S_S_S_S_iifffii_param_14,
	.param .u64 .ptr .align 1 _Z15el_velocity_adjPfS_S_S_S_S_S_S_S_S_S_S_S_S_S_S_S_S_S_S_S_S_S_S_S_S_S_S_S_S_S_iifffii_param_15,
	.param .u64 .ptr .align 1 _Z15el_velocity_adjPfS_S_S_S_S_S_S_S_S_S_S_S_S_S_S_S_S_S_S_S_S_S_S_S_S_S_S_S_S_S_iifffii_param_16,
	.param .u64 .ptr .align 1 _Z15el_velocity_adjPfS_S_S_S_S_S_S_S_S_S_S_S_S_S_S_S_S_S_S_S_S_S_S_S_S_S_S_S_S_S_iifffii_param_17,
	.param .u64 .ptr .align 1 _Z15el_velocity_adjPfS_S_S_S_S_S_S_S_S_S_S_S_S_S_S_S_S_S_S_S_S_S_S_S_S_S_S_S_S_S_iifffii_param_18,
	.param .u64 .ptr .align 1 _Z15el_velocity_adjPfS_S_S_S_S_S_S_S_S_S_S_S_S_S_S_S_S_S_S_S_S_S_S_S_S_S_S_S_S_S_iifffii_param_19,
	.param .u64 .ptr .align 1 _Z15el_velocity_adjPfS_S_S_S_S_S_S_S_S_S_S_S_S_S_S_S_S_S_S_S_S_S_S_S_S_S_S_S_S_S_iifffii_param_20,
	.param .u64 .ptr .align 1 _Z15el_velocity_adjPfS_S_S_S_S_S_S_S_S_S_S_S_S_S_S_S_S_S_S_S_S_S_S_S_S_S_S_S_S_S_iifffii_param_21,
	.param .u64 .ptr .align 1 _Z15el_velocity_adjPfS_S_S_S_S_S_S_S_S_S_S_S_S_S_S_S_S_S_S_S_S_S_S_S_S_S_S_S_S_S_iifffii_param_22,
	.param .u64 .ptr .align 1 _Z15el_velocity_adjPfS_S_S_S_S_S_S_S_S_S_S_S_S_S_S_S_S_S_S_S_S_S_S_S_S_S_S_S_S_S_iifffii_param_23,
	.param .u64 .ptr .align 1 _Z15el_velocity_adjPfS_S_S_S_S_S_S_S_S_S_S_S_S_S_S_S_S_S_S_S_S_S_S_S_S_S_S_S_S_S_iifffii_param_24,
	.param .u64 .ptr .align 1 _Z15el_velocity_adjPfS_S_S_S_S_S_S_S_S_S_S_S_S_S_S_S_S_S_S_S_S_S_S_S_S_S_S_S_S_S_iifffii_param_25,
	.param .u64 .ptr .align 1 _Z15el_velocity_adjPfS_S_S_S_S_S_S_S_S_S_S_S_S_S_S_S_S_S_S_S_S_S_S_S_S_S_S_S_S_S_iifffii_param_26,
	.param .u64 .ptr .align 1 _Z15el_velocity_adjPfS_S_S_S_S_S_S_S_S_S_S_S_S_S_S_S_S_S_S_S_S_S_S_S_S_S_S_S_S_S_iifffii_param_27,
	.param .u64 .ptr .align 1 _Z15el_velocity_adjPfS_S_S_S_S_S_S_S_S_S_S_S_S_S_S_S_S_S_S_S_S_S_S_S_S_S_S_S_S_S_iifffii_param_28,
	.param .u64 .ptr .align 1 _Z15el_velocity_adjPfS_S_S_S_S_S_S_S_S_S_S_S_S_S_S_S_S_S_S_S_S_S_S_S_S_S_S_S_S_S_iifffii_param_29,
	.param .u64 .ptr .align 1 _Z15el_velocity_adjPfS_S_S_S_S_S_S_S_S_S_S_S_S_S_S_S_S_S_S_S_S_S_S_S_S_S_S_S_S_S_iifffii_param_30,
	.param .u32 _Z15el_velocity_adjPfS_S_S_S_S_S_S_S_S_S_S_S_S_S_S_S_S_S_S_S_S_S_S_S_S_S_S_S_S_S_iifffii_param_31,
	.param .u32 _Z15el_velocity_adjPfS_S_S_S_S_S_S_S_S_S_S_S_S_S_S_S_S_S_S_S_S_S_S_S_S_S_S_S_S_S_iifffii_param_32,
	.param .f32 _Z15el_velocity_adjPfS_S_S_S_S_S_S_S_S_S_S_S_S_S_S_S_S_S_S_S_S_S_S_S_S_S_S_S_S_S_iifffii_param_33,
	.param .f32 _Z15el_velocity_adjPfS_S_S_S_S_S_S_S_S_S_S_S_S_S_S_S_S_S_S_S_S_S_S_S_S_S_S_S_S_S_iifffii_param_34,
	.param .f32 _Z15el_velocity_adjPfS_S_S_S_S_S_S_S_S_S_S_S_S_S_S_S_S_S_S_S_S_S_S_S_S_S_S_S_S_S_iifffii_param_35,
	.param .u32 _Z15el_velocity_adjPfS_S_S_S_S_S_S_S_S_S_S_S_S_S_S_S_S_S_S_S_S_S_S_S_S_S_S_S_S_S_iifffii_param_36,
	.param .u32 _Z15el_velocity_adjPfS_S_S_S_S_S_S_S_S_S_S_S_S_S_S_S_S_S_S_S_S_S_S_S_S_S_S_S_S_S_iifffii_param_37
)
{
	.reg .pred 	%p<18>;
	.reg .b32 	%r<33>;
	.reg .b32 	%f<164>;
	.reg .b64 	%rd<139>;
	.reg .b64 	%fd<31>;

	ld.param.u64 	%rd13, [_Z15el_velocity_adjPfS_S_S_S_S_S_S_S_S_S_S_S_S_S_S_S_S_S_S_S_S_S_S_S_S_S_S_S_S_S_iifffii_param_1];
	ld.param.u64 	%rd15, [_Z15el_velocity_adjPfS_S_S_S_S_S_S_S_S_S_S_S_S_S_S_S_S_S_S_S_S_S_S_S_S_S_S_S_S_S_iifffii_param_3];
	ld.param.u64 	%rd39, [_Z15el_velocity_adjPfS_S_S_S_S_S_S_S_S_S_S_S_S_S_S_S_S_S_S_S_S_S_S_S_S_S_S_S_S_S_iifffii_param_4];
	ld.param.u64 	%rd18, [_Z15el_velocity_adjPfS_S_S_S_S_S_S_S_S_S_S_S_S_S_S_S_S_S_S_S_S_S_S_S_S_S_S_S_S_S_iifffii_param_7];
	ld.param.u64 	%rd19, [_Z15el_velocity_adjPfS_S_S_S_S_S_S_S_S_S_S_S_S_S_S_S_S_S_S_S_S_S_S_S_S_S_S_S_S_S_iifffii_param_8];
	ld.param.u64 	%rd20, [_Z15el_velocity_adjPfS_S_S_S_S_S_S_S_S_S_S_S_S_S_S_S_S_S_S_S_S_S_S_S_S_S_S_S_S_S_iifffii_param_9];
	ld.param.u64 	%rd21, [_Z15el_velocity_adjPfS_S_S_S_S_S_S_S_S_S_S_S_S_S_S_S_S_S_S_S_S_S_S_S_S_S_S_S_S_S_iifffii_param_10];
	ld.param.u64 	%rd40, [_Z15el_velocity_adjPfS_S_S_S_S_S_S_S_S_S_S_S_S_S_S_S_S_S_S_S_S_S_S_S_S_S_S_S_S_S_iifffii_param_13];
	ld.param.u64 	%rd41, [_Z15el_velocity_adjPfS_S_S_S_S_S_S_S_S_S_S_S_S_S_S_S_S_S_S_S_S_S_S_S_S_S_S_S_S_S_iifffii_param_14];
	ld.param.u64 	%rd24, [_Z15el_velocity_adjPfS_S_S_S_S_S_S_S_S_S_S_S_S_S_S_S_S_S_S_S_S_S_S_S_S_S_S_S_S_S_iifffii_param_15];
	ld.param.u64 	%rd25, [_Z15el_velocity_adjPfS_S_S_S_S_S_S_S_S_S_S_S_S_S_S_S_S_S_S_S_S_S_S_S_S_S_S_S_S_S_iifffii_param_17];
	ld.param.u64 	%rd26, [_Z15el_velocity_adjPfS_S_S_S_S_S_S_S_S_S_S_S_S_S_S_S_S_S_S_S_S_S_S_S_S_S_S_S_S_S_iifffii_param_18];
	ld.param.u64 	%rd27, [_Z15el_velocity_adjPfS_S_S_S_S_S_S_S_S_S_S_S_S_S_S_S_S_S_S_S_S_S_S_S_S_S_S_S_S_S_iifffii_param_19];
	ld.param.u64 	%rd28, [_Z15el_velocity_adjPfS_S_S_S_S_S_S_S_S_S_S_S_S_S_S_S_S_S_S_S_S_S_S_S_S_S_S_S_S_S_iifffii_param_20];
	ld.param.u64 	%rd29, [_Z15el_velocity_adjPfS_S_S_S_S_S_S_S_S_S_S_S_S_S_S_S_S_S_S_S_S_S_S_S_S_S_S_S_S_S_iifffii_param_21];
	ld.param.u64 	%rd30, [_Z15el_velocity_adjPfS_S_S_S_S_S_S_S_S_S_S_S_S_S_S_S_S_S_S_S_S_S_S_S_S_S_S_S_S_S_iifffii_param_22];
	ld.param.u64 	%rd31, [_Z15el_velocity_adjPfS_S_S_S_S_S_S_S_S_S_S_S_S_S_S_S_S_S_S_S_S_S_S_S_S_S_S_S_S_S_iifffii_param_23];
	ld.param.u32 	%r7, [_Z15el_velocity_adjPfS_S_S_S_S_S_S_S_S_S_S_S_S_S_S_S_S_S_S_S_S_S_S_S_S_S_S_S_S_S_iifffii_param_31];
	ld.param.u32 	%r11, [_Z15el_velocity_adjPfS_S_S_S_S_S_S_S_S_S_S_S_S_S_S_S_S_S_S_S_S_S_S_S_S_S_S_S_S_S_iifffii_param_32];
	ld.param.f32 	%f4, [_Z15el_velocity_adjPfS_S_S_S_S_S_S_S_S_S_S_S_S_S_S_S_S_S_S_S_S_S_S_S_S_S_S_S_S_S_iifffii_param_33];
	ld.param.f32 	%f6, [_Z15el_velocity_adjPfS_S_S_S_S_S_S_S_S_S_S_S_S_S_S_S_S_S_S_S_S_S_S_S_S_S_S_S_S_S_iifffii_param_35];
	ld.param.u32 	%r9, [_Z15el_velocity_adjPfS_S_S_S_S_S_S_S_S_S_S_S_S_S_S_S_S_S_S_S_S_S_S_S_S_S_S_S_S_S_iifffii_param_36];
	ld.param.u32 	%r10, [_Z15el_velocity_adjPfS_S_S_S_S_S_S_S_S_S_S_S_S_S_S_S_S_S_S_S_S_S_S_S_S_S_S_S_S_S_iifffii_param_37];
	cvta.to.global.u64 	%rd1, %rd39;
	cvta.to.global.u64 	%rd42, %rd41;
	cvta.to.global.u64 	%rd43, %rd40;
	mov.u32 	%r12, %ctaid.x;
	mov.u32 	%r13, %ntid.x;
	mov.u32 	%r14, %tid.x;
	mad.lo.s32 	%r1, %r12, %r13, %r14;
	mov.u32 	%r15, %ctaid.y;
	mov.u32 	%r16, %ntid.y;
	mov.u32 	%r17, %tid.y;
	mad.lo.s32 	%r18, %r15, %r16, %r17;
	mul.lo.s32 	%r3, %r7, %r18;
	add.s32 	%r4, %r3, %r1;
	mul.wide.s32 	%rd44, %r4, 4;
	add.s64 	%rd45, %rd43, %rd44;
	ld.global.f32 	%f1, [%rd45];
	add.s64 	%rd2, %rd42, %rd44;
	setp.lt.s32 	%p3, %r1, 2;
	sub.s32 	%r19, %r7, %r10;
	add.s32 	%r20, %r19, -3;
	setp.gt.s32 	%p4, %r1, %r20;
	or.pred  	%p5, %p3, %p4;
	setp.lt.u32 	%p6, %r18, 2;
	or.pred  	%p7, %p6, %p5;
	add.s32 	%r21, %r11, -3;
	setp.gt.s32 	%p8, %r18, %r21;
	or.pred  	%p9, %p7, %p8;
	@%p9 bra 	$L__BB0_9;
	ld.param.f32 	%f162, [_Z15el_velocity_adjPfS_S_S_S_S_S_S_S_S_S_S_S_S_S_S_S_S_S_S_S_S_S_S_S_S_S_S_S_S_S_iifffii_param_34];
	ld.param.u64 	%rd137, [_Z15el_velocity_adjPfS_S_S_S_S_S_S_S_S_S_S_S_S_S_S_S_S_S_S_S_S_S_S_S_S_S_S_S_S_S_iifffii_param_29];
	ld.param.u64 	%rd136, [_Z15el_velocity_adjPfS_S_S_S_S_S_S_S_S_S_S_S_S_S_S_S_S_S_S_S_S_S_S_S_S_S_S_S_S_S_iifffii_param_28];
	ld.param.u64 	%rd131, [_Z15el_velocity_adjPfS_S_S_S_S_S_S_S_S_S_S_S_S_S_S_S_S_S_S_S_S_S_S_S_S_S_S_S_S_S_iifffii_param_12];
	ld.param.u64 	%rd130, [_Z15el_velocity_adjPfS_S_S_S_S_S_S_S_S_S_S_S_S_S_S_S_S_S_S_S_S_S_S_S_S_S_S_S_S_S_iifffii_param_11];
	ld.param.u64 	%rd127, [_Z15el_velocity_adjPfS_S_S_S_S_S_S_S_S_S_S_S_S_S_S_S_S_S_S_S_S_S_S_S_S_S_S_S_S_S_iifffii_param_2];
	cvta.to.global.u64 	%rd46, %rd127;
	cvta.to.global.u64 	%rd47, %rd15;
	cvta.to.global.u64 	%rd48, %rd26;
	ld.global.f32 	%f7, [%rd2];
	cvta.to.global.u64 	%rd49, %rd24;
	cvta.to.global.u64 	%rd50, %rd13;
	cvta.to.global.u64 	%rd51, %rd131;
	cvta.to.global.u64 	%rd52, %rd130;
	cvta.to.global.u64 	%rd53, %rd137;
	cvta.to.global.u64 	%rd54, %rd136;
	cvta.to.global.u64 	%rd55, %rd28;
	cvta.to.global.u64 	%rd56, %rd27;
	add.s32 	%r22, %r4, %r7;
	mul.wide.s32 	%rd57, %r22, 4;
	add.s64 	%rd58, %rd51, %rd57;
	ld.global.f32 	%f8, [%rd58];
	mul.wide.s32 	%rd59, %r4, 4;
	add.s64 	%rd60, %rd51, %rd59;
	ld.global.f32 	%f9, [%rd60];
	sub.f32 	%f10, %f8, %f9;
	mul.f32 	%f11, %f10, 0f3F900000;
	shl.b32 	%r23, %r7, 1;
	add.s32 	%r24, %r3, %r23;
	mul.wide.s32 	%rd3, %r7, 4;
	add.s64 	%rd61, %rd58, %rd3;
	ld.global.f32 	%f12, [%rd61];
	mad.lo.s32 	%r5, %r7, -3, %r24;
	add.s32 	%r6, %r5, %r1;
	mul.wide.s32 	%rd62, %r6, 4;
	add.s64 	%rd63, %rd51, %rd62;
	ld.global.f32 	%f13, [%rd63];
	sub.f32 	%f14, %f12, %f13;
	mul.f32 	%f15, %f14, 0f3D2AAAAB;
	sub.f32 	%f16, %f15, %f11;
	div.rn.f32 	%f17, %f16, %f6;
	add.s64 	%rd64, %rd46, %rd57;
	ld.global.f32 	%f18, [%rd64];
	add.s64 	%rd4, %rd46, %rd59;
	ld.global.f32 	%f19, [%rd4];
	sub.f32 	%f20, %f18, %f19;
	mul.f32 	%f21, %f20, 0f3F900000;
	add.s64 	%rd65, %rd64, %rd3;
	ld.global.f32 	%f22, [%rd65];
	add.s64 	%rd66, %rd46, %rd62;
	ld.global.f32 	%f23, [%rd66];
	sub.f32 	%f24, %f22, %f23;
	mul.f32 	%f25, %f24, 0f3D2AAAAB;
	sub.f32 	%f26, %f25, %f21;
	div.rn.f32 	%f27, %f26, %f6;
	add.s64 	%rd67, %rd47, %rd57;
	ld.global.f32 	%f28, [%rd67];
	add.s64 	%rd5, %rd47, %rd59;
	ld.global.f32 	%f29, [%rd5];
	sub.f32 	%f30, %f28, %f29;
	mul.f32 	%f31, %f30, 0f3F900000;
	add.s64 	%rd68, %rd67, %rd3;
	ld.global.f32 	%f32, [%rd68];
	add.s64 	%rd69, %rd47, %rd62;
	ld.global.f32 	%f33, [%rd69];
	sub.f32 	%f34, %f32, %f33;
	mul.f32 	%f35, %f34, 0f3D2AAAAB;
	sub.f32 	%f36, %f35, %f31;
	div.rn.f32 	%f37, %f36, %f6;
	add.s64 	%rd70, %rd52, %rd59;
	ld.global.f32 	%f38, [%rd70];
	ld.global.f32 	%f39, [%rd70+-4];
	sub.f32 	%f40, %f38, %f39;
	mul.f32 	%f41, %f40, 0f3F900000;
	ld.global.f32 	%f42, [%rd70+4];
	ld.global.f32 	%f43, [%rd70+-8];
	sub.f32 	%f44, %f42, %f43;
	mul.f32 	%f45, %f44, 0f3D2AAAAB;
	sub.f32 	%f46, %f45, %f41;
	div.rn.f32 	%f47, %f46, %f162;
	add.s64 	%rd6, %rd1, %rd59;
	ld.global.f32 	%f48, [%rd6];
	ld.global.f32 	%f49, [%rd6+-4];
	sub.f32 	%f50, %f48, %f49;
	mul.f32 	%f51, %f50, 0f3F900000;
	ld.global.f32 	%f52, [%rd6+4];
	ld.global.f32 	%f53, [%rd6+-8];
	sub.f32 	%f54, %f52, %f53;
	mul.f32 	%f55, %f54, 0f3D2AAAAB;
	sub.f32 	%f56, %f55, %f51;
	div.rn.f32 	%f57, %f56, %f162;
	mul.wide.u32 	%rd71, %r18, 4;
	add.s64 	%rd72, %rd53, %rd71;
	ld.global.f32 	%f58, [%rd72];
	mul.f32 	%f59, %f1, %f27;
	add.s64 	%rd73, %rd54, %rd71;
	ld.global.f32 	%f60, [%rd73];
	div.rn.f32 	%f61, %f59, %f60;
	mul.f32 	%f62, %f4, %f61;
	fma.rn.f32 	%f63, %f17, %f58, %f62;
	cvt.f64.f32 	%fd3, %f63;
	cvt.f64.f32 	%fd4, %f1;
	cvt.f64.f32 	%fd5, %f7;
	fma.rn.f64 	%fd1, %fd5, 0d4000000000000000, %fd4;
	cvt.f64.f32 	%fd6, %f37;
	mul.f64 	%fd7, %fd1, %fd6;
	cvt.f64.f32 	%fd8, %f60;
	div.rn.f64 	%fd9, %fd7, %fd8;
	cvt.f64.f32 	%fd2, %f4;
	fma.rn.f64 	%fd10, %fd9, %fd2, %fd3;
	mul.wide.u32 	%rd74, %r1, 4;
	add.s64 	%rd75, %rd55, %rd74;
	ld.global.f32 	%f64, [%rd75];
	mul.f32 	%f65, %f47, %f64;
	cvt.f64.f32 	%fd11, %f65;
	add.f64 	%fd12, %fd10, %fd11;
	add.s64 	%rd7, %rd49, %rd59;
	ld.global.f32 	%f66, [%rd7];
	add.s64 	%rd76, %rd56, %rd74;
	ld.global.f32 	%f67, [%rd76];
	div.rn.f32 	%f68, %f66, %f67;
	mul.f32 	%f69, %f57, %f68;
	mul.f32 	%f70, %f4, %f69;
	cvt.f64.f32 	%fd13, %f70;
	add.f64 	%fd14, %fd12, %fd13;
	add.s64 	%rd8, %rd50, %rd59;
	ld.global.f32 	%f71, [%rd8];
	cvt.f64.f32 	%fd15, %f71;
	add.f64 	%fd16, %fd14, %fd15;
	cvt.rn.f32.f64 	%f2, %fd16;
	st.global.f32 	[%rd8], %f2;
	setp.lt.s32 	%p10, %r18, %r9;
	not.b32 	%r25, %r9;
	add.s32 	%r26, %r11, %r25;
	setp.gt.s32 	%p11, %r18, %r26;
	or.pred  	%p1, %p10, %p11;
	add.s64 	%rd9, %rd48, %rd59;
	not.pred 	%p12, %p1;
	@%p12 bra 	$L__BB0_3;
	ld.param.u64 	%rd132, [_Z15el_velocity_adjPfS_S_S_S_S_S_S_S_S_S_S_S_S_S_S_S_S_S_S_S_S_S_S_S_S_S_S_S_S_S_iifffii_param_24];
	cvta.to.global.u64 	%rd77, %rd132;
	add.s64 	%rd79, %rd77, %rd71;
	ld.global.f32 	%f72, [%rd79];
	cvta.to.global.u64 	%rd80, %rd19;
	add.s64 	%rd82, %rd80, %rd59;
	ld.global.f32 	%f73, [%rd82];
	ld.global.f32 	%f74, [%rd9];
	mul.f32 	%f75, %f74, %f2;
	mul.f32 	%f76, %f4, %f75;
	fma.rn.f32 	%f77, %f72, %f73, %f76;
	st.global.f32 	[%rd82], %f77;
$L__BB0_3:
	ld.param.u32 	%r32, [_Z15el_velocity_adjPfS_S_S_S_S_S_S_S_S_S_S_S_S_S_S_S_S_S_S_S_S_S_S_S_S_S_S_S_S_S_iifffii_param_37];
	setp.lt.s32 	%p13, %r1, %r9;
	add.s32 	%r27, %r32, %r9;
	not.b32 	%r28, %r27;
	add.s32 	%r29, %r7, %r28;
	setp.gt.s32 	%p14, %r1, %r29;
	or.pred  	%p2, %p13, %p14;
	not.pred 	%p15, %p2;
	@%p15 bra 	$L__BB0_5;
	ld.param.u64 	%rd135, [_Z15el_velocity_adjPfS_S_S_S_S_S_S_S_S_S_S_S_S_S_S_S_S_S_S_S_S_S_S_S_S_S_S_S_S_S_iifffii_param_27];
	cvta.to.global.u64 	%rd83, %rd135;
	add.s64 	%rd85, %rd83, %rd74;
	ld.global.f32 	%f78, [%rd85];
	cvta.to.global.u64 	%rd86, %rd18;
	add.s64 	%rd88, %rd86, %rd59;
	ld.global.f32 	%f79, [%rd88];
	ld.global.f32 	%f80, [%rd9];
	ld.global.f32 	%f81, [%rd8];
	mul.f32 	%f82, %f80, %f81;
	mul.f32 	%f83, %f4, %f82;
	fma.rn.f32 	%f84, %f78, %f79, %f83;
	st.global.f32 	[%rd88], %f84;
$L__BB0_5:
	ld.param.f32 	%f163, [_Z15el_velocity_adjPfS_S_S_S_S_S_S_S_S_S_S_S_S_S_S_S_S_S_S_S_S_S_S_S_S_S_S_S_S_S_iifffii_param_34];
	ld.param.u64 	%rd134, [_Z15el_velocity_adjPfS_S_S_S_S_S_S_S_S_S_S_S_S_S_S_S_S_S_S_S_S_S_S_S_S_S_S_S_S_S_iifffii_param_26];
	ld.param.u64 	%rd133, [_Z15el_velocity_adjPfS_S_S_S_S_S_S_S_S_S_S_S_S_S_S_S_S_S_S_S_S_S_S_S_S_S_S_S_S_S_iifffii_param_25];
	ld.param.u64 	%rd126, [_Z15el_velocity_adjPfS_S_S_S_S_S_S_S_S_S_S_S_S_S_S_S_S_S_S_S_S_S_S_S_S_S_S_S_S_S_iifffii_param_0];
	cvta.to.global.u64 	%rd89, %rd21;
	cvta.to.global.u64 	%rd90, %rd20;
	add.s64 	%rd92, %rd90, %rd59;
	ld.global.f32 	%f85, [%rd92+4];
	ld.global.f32 	%f86, [%rd92];
	sub.f32 	%f87, %f85, %f86;
	mul.f32 	%f88, %f87, 0f3F900000;
	ld.global.f32 	%f89, [%rd92+8];
	ld.global.f32 	%f90, [%rd92+-4];
	sub.f32 	%f91, %f89, %f90;
	mul.f32 	%f92, %f91, 0f3D2AAAAB;
	sub.f32 	%f93, %f92, %f88;
	div.rn.f32 	%f94, %f93, %f163;
	ld.global.f32 	%f95, [%rd4+4];
	ld.global.f32 	%f96, [%rd4];
	sub.f32 	%f97, %f95, %f96;
	mul.f32 	%f98, %f97, 0f3F900000;
	ld.global.f32 	%f99, [%rd4+8];
	ld.global.f32 	%f100, [%rd4+-4];
	sub.f32 	%f101, %f99, %f100;
	mul.f32 	%f102, %f101, 0f3D2AAAAB;
	sub.f32 	%f103, %f102, %f98;
	div.rn.f32 	%f104, %f103, %f163;
	ld.global.f32 	%f105, [%rd5+4];
	ld.global.f32 	%f106, [%rd5];
	sub.f32 	%f107, %f105, %f106;
	mul.f32 	%f108, %f107, 0f3F900000;
	ld.global.f32 	%f109, [%rd5+8];
	ld.global.f32 	%f110, [%rd5+-4];
	sub.f32 	%f111, %f109, %f110;
	mul.f32 	%f112, %f111, 0f3D2AAAAB;
	sub.f32 	%f113, %f112, %f108;
	div.rn.f32 	%f114, %f113, %f163;
	add.s64 	%rd93, %rd89, %rd59;
	ld.global.f32 	%f115, [%rd93];
	add.s64 	%rd95, %rd89, %rd62;
	ld.global.f32 	%f116, [%rd95];
	sub.f32 	%f117, %f115, %f116;
	mul.f32 	%f118, %f117, 0f3F900000;
	add.s64 	%rd96, %rd93, %rd3;
	ld.global.f32 	%f119, [%rd96];
	sub.s32 	%r30, %r5, %r7;
	add.s32 	%r31, %r30, %r1;
	mul.wide.s32 	%rd97, %r31, 4;
	add.s64 	%rd98, %rd89, %rd97;
	ld.global.f32 	%f120, [%rd98];
	sub.f32 	%f121, %f119, %f120;
	mul.f32 	%f122, %f121, 0f3D2AAAAB;
	sub.f32 	%f123, %f122, %f118;
	div.rn.f32 	%f124, %f123, %f6;
	ld.global.f32 	%f125, [%rd6];
	add.s64 	%rd99, %rd1, %rd62;
	ld.global.f32 	%f126, [%rd99];
	sub.f32 	%f127, %f125, %f126;
	mul.f32 	%f128, %f127, 0f3F900000;
	add.s64 	%rd100, %rd6, %rd3;
	ld.global.f32 	%f129, [%rd100];
	add.s64 	%rd101, %rd1, %rd97;
	ld.global.f32 	%f130, [%rd101];
	sub.f32 	%f131, %f129, %f130;
	mul.f32 	%f132, %f131, 0f3D2AAAAB;
	sub.f32 	%f133, %f132, %f128;
	div.rn.f32 	%f134, %f133, %f6;
	cvta.to.global.u64 	%rd102, %rd134;
	add.s64 	%rd104, %rd102, %rd74;
	ld.global.f32 	%f135, [%rd104];
	mul.f32 	%f136, %f94, %f135;
	cvt.f64.f32 	%fd17, %f136;
	cvt.f64.f32 	%fd18, %f104;
	mul.f64 	%fd19, %fd1, %fd18;
	cvta.to.global.u64 	%rd105, %rd133;
	add.s64 	%rd106, %rd105, %rd74;
	ld.global.f32 	%f137, [%rd106];
	cvt.f64.f32 	%fd20, %f137;
	div.rn.f64 	%fd21, %fd19, %fd20;
	fma.rn.f64 	%fd22, %fd21, %fd2, %fd17;
	mul.f32 	%f138, %f1, %f114;
	div.rn.f32 	%f139, %f138, %f137;
	mul.f32 	%f140, %f4, %f139;
	cvt.f64.f32 	%fd23, %f140;
	add.f64 	%fd24, %fd22, %fd23;
	cvta.to.global.u64 	%rd107, %rd31;
	add.s64 	%rd109, %rd107, %rd71;
	ld.global.f32 	%f141, [%rd109];
	mul.f32 	%f142, %f124, %f141;
	cvt.f64.f32 	%fd25, %f142;
	add.f64 	%fd26, %fd24, %fd25;
	ld.global.f32 	%f143, [%rd7];
	cvta.to.global.u64 	%rd110, %rd30;
	add.s64 	%rd111, %rd110, %rd71;
	ld.global.f32 	%f144, [%rd111];
	div.rn.f32 	%f145, %f143, %f144;
	mul.f32 	%f146, %f134, %f145;
	mul.f32 	%f147, %f4, %f146;
	cvt.f64.f32 	%fd27, %f147;
	add.f64 	%fd28, %fd26, %fd27;
	cvta.to.global.u64 	%rd112, %rd126;
	add.s64 	%rd10, %rd112, %rd59;
	ld.global.f32 	%f148, [%rd10];
	cvt.f64.f32 	%fd29, %f148;
	add.f64 	%fd30, %fd28, %fd29;
	cvt.rn.f32.f64 	%f3, %fd30;
	st.global.f32 	[%rd10], %f3;
	cvta.to.global.u64 	%rd113, %rd25;
	add.s64 	%rd11, %rd113, %rd59;
	@%p12 bra 	$L__BB0_7;
	ld.param.u64 	%rd138, [_Z15el_velocity_adjPfS_S_S_S_S_S_S_S_S_S_S_S_S_S_S_S_S_S_S_S_S_S_S_S_S_S_S_S_S_S_iifffii_param_30];
	ld.param.u64 	%rd129, [_Z15el_velocity_adjPfS_S_S_S_S_S_S_S_S_S_S_S_S_S_S_S_S_S_S_S_S_S_S_S_S_S_S_S_S_S_iifffii_param_6];
	cvta.to.global.u64 	%rd114, %rd138;
	add.s64 	%rd116, %rd114, %rd71;
	ld.global.f32 	%f149, [%rd116];
	cvta.to.global.u64 	%rd117, %rd129;
	add.s64 	%rd119, %rd117, %rd59;
	ld.global.f32 	%f150, [%rd119];
	ld.global.f32 	%f151, [%rd11];
	mul.f32 	%f152, %f151, %f3;
	mul.f32 	%f153, %f4, %f152;
	fma.rn.f32 	%f154, %f149, %f150, %f153;
	st.global.f32 	[%rd119], %f154;
$L__BB0_7:
	@%p15 bra 	$L__BB0_9;
	ld.param.u64 	%rd128, [_Z15el_velocity_adjPfS_S_S_S_S_S_S_S_S_S_S_S_S_S_S_S_S_S_S_S_S_S_S_S_S_S_S_S_S_S_iifffii_param_5];
	cvta.to.global.u64 	%rd120, %rd29;
	add.s64 	%rd122, %rd120, %rd74;
	ld.global.f32 	%f155, [%rd122];
	cvta.to.global.u64 	%rd123, %rd128;
	add.s64 	%rd125, %rd123, %rd59;
	ld.global.f32 	%f156, [%rd125];
	ld.global.f32 	%f157, [%rd11];
	ld.global.f32 	%f158, [%rd10];
	mul.f32 	%f159, %f157, %f158;
	mul.f32 	%f160, %f4, %f159;
	fma.rn.f32 	%f161, %f155, %f156, %f160;
	st.global.f32 	[%rd125], %f161;
$L__BB0_9:
	ret;

}


// ===== COMPILED SASS (sm_100) =====

	.target	sm_100

	.elftype	@"ET_EXEC"


//--------------------- .note.nv.tkinfo           --------------------------
	.section	.note.nv.tkinfo,"",@"SHT_NOTE"
	.sectionflags	@"SHF_NOTE_NV_TKINFO"
	.tkinfo
        /*0018*/ 	.word	0x00000002
        /*0030*/ 	.string	""
        /*0030*/ 	.string	"ptxas"
        /*0030*/ 	.string	"Cuda compilation tools, release 13.0, V13.0.88"
        /*0030*/ 	.string	"Build cuda_13.0.r13.0/compiler.36424714_0"
        /*0030*/ 	.string	"-arch sm_100 -m 64 "



//--------------------- .note.nv.cuinfo           --------------------------
	.section	.note.nv.cuinfo,"",@"SHT_NOTE"
	.sectionflags	@"SHF_NOTE_NV_CUINFO"
        /*0018*/ 	.short	0x0002
        /*001a*/ 	.short	0x0064
        /*001c*/ 	.short	0x0082
	.zero		2


//--------------------- .nv.info                  --------------------------
	.section	.nv.info,"",@"SHT_CUDA_INFO"
	.align	4


	//----- nvinfo : EIATTR_REGCOUNT
	.align		4
        /*0000*/ 	.byte	0x04, 0x2f
        /*0002*/ 	.short	(.L_1 - .L_0)
	.align		4
.L_0:
        /*0004*/ 	.word	index@(_Z15el_velocity_adjPfS_S_S_S_S_S_S_S_S_S_S_S_S_S_S_S_S_S_S_S_S_S_S_S_S_S_S_S_S_S_iifffii)
        /*0008*/ 	.word	0x0000002c


	//----- nvinfo : EIATTR_FRAME_SIZE
	.align		4
.L_1:
        /*000c*/ 	.byte	0x04, 0x11
        /*000e*/ 	.short	(.L_3 - .L_2)
	.align		4
.L_2:
        /*0010*/ 	.word	index@($__internal_1_$__cuda_sm3x_div_rn_noftz_f32_slowpath)
        /*0014*/ 	.word	0x00000000


	//----- nvinfo : EIATTR_FRAME_SIZE
	.align		4
.L_3:
        /*0018*/ 	.byte	0x04, 0x11
        /*001a*/ 	.short	(.L_5 - .L_4)
	.align		4
.L_4:
        /*001c*/ 	.word	index@($__internal_0_$__cuda_sm20_div_rn_f64_full)
        /*0020*/ 	.word	0x00000000


	//----- nvinfo : EIATTR_FRAME_SIZE
	.align		4
.L_5:
        /*0024*/ 	.byte	0x04, 0x11
        /*0026*/ 	.short	(.L_7 - .L_6)
	.align		4
.L_6:
        /*0028*/ 	.word	index@(_Z15el_velocity_adjPfS_S_S_S_S_S_S_S_S_S_S_S_S_S_S_S_S_S_S_S_S_S_S_S_S_S_S_S_S_S_iifffii)
        /*002c*/ 	.word	0x00000000


	//----- nvinfo : EIATTR_MIN_STACK_SIZE
	.align		4
.L_7:
        /*0030*/ 	.byte	0x04, 0x12
        /*0032*/ 	.short	(.L_9 - .L_8)
	.align		4
.L_8:
        /*0034*/ 	.word	index@(_Z15el_velocity_adjPfS_S_S_S_S_S_S_S_S_S_S_S_S_S_S_S_S_S_S_S_S_S_S_S_S_S_S_S_S_S_iifffii)
        /*0038*/ 	.word	0x00000000
.L_9:


//--------------------- .nv.compat                --------------------------
	.section	.nv.compat,"",@"SHT_CUDA_COMPAT_INFO"
	.align	4
        /*0000*/ 	.byte	0x02, 0x09, 0x00, 0x00, 0x02, 0x02, 0x01, 0x00, 0x02, 0x05, 0x05, 0x00, 0x03, 0x07, 0x01, 0x01
        /*0010*/ 	.byte	0x02, 0x03, 0x00, 0x00, 0x02, 0x06, 0x01, 0x00, 0x04, 0x0b, 0x08, 0x00, 0x01, 0x00, 0x00, 0x00
        /*0020*/ 	.byte	0x00, 0x00, 0x00, 0x00


//--------------------- .nv.info._Z15el_velocity_adjPfS_S_S_S_S_S_S_S_S_S_S_S_S_S_S_S_S_S_S_S_S_S_S_S_S_S_S_S_S_S_iifffii --------------------------
	.section	.nv.info._Z15el_velocity_adjPfS_S_S_S_S_S_S_S_S_S_S_S_S_S_S_S_S_S_S_S_S_S_S_S_S_S_S_S_S_S_iifffii,"",@"SHT_CUDA_INFO"
	.sectionflags	@""
	.align	4


	//----- nvinfo : EIATTR_CUDA_API_VERSION
	.align		4
        /*0000*/ 	.byte	0x04, 0x37
        /*0002*/ 	.short	(.L_11 - .L_10)
.L_10:
        /*0004*/ 	.word	0x00000082


	//----- nvinfo : EIATTR_KPARAM_INFO
	.align		4
.L_11:
        /*0008*/ 	.byte	0x04, 0x17
        /*000a*/ 	.short	(.L_13 - .L_12)
.L_12:
        /*000c*/ 	.word	0x00000000
        /*0010*/ 	.short	0x0025
        /*0012*/ 	.short	0x0110
        /*0014*/ 	.byte	0x00, 0xf0, 0x11, 0x00


	//----- nvinfo : EIATTR_KPARAM_INFO
	.align		4
.L_13:
        /*0018*/ 	.byte	0x04, 0x17
        /*001a*/ 	.short	(.L_15 - .L_14)
.L_14:
        /*001c*/ 	.word	0x00000000
        /*0020*/ 	.short	0x0024
        /*0022*/ 	.short	0x010c
        /*0024*/ 	.byte	0x00, 0xf0, 0x11, 0x00


	//----- nvinfo : EIATTR_KPARAM_INFO
	.align		4
.L_15:
        /*0028*/ 	.byte	0x04, 0x17
        /*002a*/ 	.short	(.L_17 - .L_16)
.L_16:
        /*002c*/ 	.word	0x00000000
        /*0030*/ 	.short	0x0023
        /*0032*/ 	.short	0x0108
        /*0034*/ 	.byte	0x00, 0xf0, 0x11, 0x00


	//----- nvinfo : EIATTR_KPARAM_INFO
	.align		4
.L_17:
        /*0038*/ 	.byte	0x04, 0x17
        /*003a*/ 	.short	(.L_19 - .L_18)
.L_18:
        /*003c*/ 	.word	0x00000000
        /*0040*/ 	.short	0x0022
        /*0042*/ 	.short	0x0104
        /*0044*/ 	.byte	0x00, 0xf0, 0x11, 0x00


	//----- nvinfo : EIATTR_KPARAM_INFO
	.align		4
.L_19:
        /*0048*/ 	.byte	0x04, 0x17
        /*004a*/ 	.short	(.L_21 - .L_20)
.L_20:
        /*004c*/ 	.word	0x00000000
        /*0050*/ 	.short	0x0021
        /*0052*/ 	.short	0x0100
        /*0054*/ 	.byte	0x00, 0xf0, 0x11, 0x00


	//----- nvinfo : EIATTR_KPARAM_INFO
	.align		4
.L_21:
        /*0058*/ 	.byte	0x04, 0x17
        /*005a*/ 	.short	(.L_23 - .L_22)
.L_22:
        /*005c*/ 	.word	0x00000000
        /*0060*/ 	.short	0x0020
        /*0062*/ 	.short	0x00fc
        /*0064*/ 	.byte	0x00, 0xf0, 0x11, 0x00


	//----- nvinfo : EIATTR_KPARAM_INFO
	.align		4
.L_23:
        /*0068*/ 	.byte	0x04, 0x17
        /*006a*/ 	.short	(.L_25 - .L_24)
.L_24:
        /*006c*/ 	.word	0x00000000
        /*0070*/ 	.short	0x001f
        /*0072*/ 	.short	0x00f8
        /*0074*/ 	.byte	0x00, 0xf0, 0x11, 0x00


	//----- nvinfo : EIATTR_KPARAM_INFO
	.align		4
.L_25:
        /*0078*/ 	.byte	0x04, 0x17
        /*007a*/ 	.short	(.L_27 - .L_26)
.L_26:
        /*007c*/ 	.word	0x00000000
        /*0080*/ 	.short	0x001e
        /*0082*/ 	.short	0x00f0
        /*0084*/ 	.byte	0x00, 0xf5, 0x21, 0x00


	//----- nvinfo : EIATTR_KPARAM_INFO
	.align		4
.L_27:
        /*0088*/ 	.byte	0x04, 0x17
        /*008a*/ 	.short	(.L_29 - .L_28)
.L_28:
        /*008c*/ 	.word	0x00000000
        /*0090*/ 	.short	0x001d
        /*0092*/ 	.short	0x00e8
        /*0094*/ 	.byte	0x00, 0xf5, 0x21, 0x00


	//----- nvinfo : EIATTR_KPARAM_INFO
	.align		4
.L_29:
        /*0098*/ 	.byte	0x04, 0x17
        /*009a*/ 	.short	(.L_31 - .L_30)
.L_30:
        /*009c*/ 	.word	0x00000000
        /*00a0*/ 	.short	0x001c
        /*00a2*/ 	.short	0x00e0
        /*00a4*/ 	.byte	0x00, 0xf5, 0x21, 0x00


	//----- nvinfo : EIATTR_KPARAM_INFO
	.align		4
.L_31:
        /*00a8*/ 	.byte	0x04, 0x17
        /*00aa*/ 	.short	(.L_33 - .L_32)
.L_32:
        /*00ac*/ 	.word	0x00000000
        /*00b0*/ 	.short	0x001b
        /*00b2*/ 	.short	0x00d8
        /*00b4*/ 	.byte	0x00, 0xf5, 0x21, 0x00


	//----- nvinfo : EIATTR_KPARAM_INFO
	.align		4
.L_33:
        /*00b8*/ 	.byte	0x04, 0x17
        /*00ba*/ 	.short	(.L_35 - .L_34)
.L_34:
        /*00bc*/ 	.word	0x00000000
        /*00c0*/ 	.short	0x001a
        /*00c2*/ 	.short	0x00d0
        /*00c4*/ 	.byte	0x00, 0xf5, 0x21, 0x00


	//----- nvinfo : EIATTR_KPARAM_INFO
	.align		4
.L_35:
        /*00c8*/ 	.byte	0x04, 0x17
        /*00ca*/ 	.short	(.L_37 - .L_36)
.L_36:
        /*00cc*/ 	.word	0x00000000
        /*00d0*/ 	.short	0x0019
        /*00d2*/ 	.short	0x00c8
        /*00d4*/ 	.byte	0x00, 0xf5, 0x21, 0x00


	//----- nvinfo : EIATTR_KPARAM_INFO
	.align		4
.L_37:
        /*00d8*/ 	.byte	0x04, 0x17
        /*00da*/ 	.short	(.L_39 - .L_38)
.L_38:
        /*00dc*/ 	.word	0x00000000
        /*00e0*/ 	.short	0x0018
        /*00e2*/ 	.short	0x00c0
        /*00e4*/ 	.byte	0x00, 0xf5, 0x21, 0x00


	//----- nvinfo : EIATTR_KPARAM_INFO
	.align		4
.L_39:
        /*00e8*/ 	.byte	0x04, 0x17
        /*00ea*/ 	.short	(.L_41 - .L_40)
.L_40:
        /*00ec*/ 	.word	0x00000000
        /*00f0*/ 	.short	0x0017
        /*00f2*/ 	.short	0x00b8
        /*00f4*/ 	.byte	0x00, 0xf5, 0x21, 0x00


	//----- nvinfo : EIATTR_KPARAM_INFO
	.align		4
.L_41:
        /*00f8*/ 	.byte	0x04, 0x17
        /*00fa*/ 	.short	(.L_43 - .L_42)
.L_42:
        /*00fc*/ 	.word	0x00000000
        /*0100*/ 	.short	0x0016
        /*0102*/ 	.short	0x00b0
        /*0104*/ 	.byte	0x00, 0xf5, 0x21, 0x00


	//----- nvinfo : EIATTR_KPARAM_INFO
	.align		4
.L_43:
        /*0108*/ 	.byte	0x04, 0x17
        /*010a*/ 	.short	(.L_45 - .L_44)
.L_44:
        /*010c*/ 	.word	0x00000000
        /*0110*/ 	.short	0x0015
        /*0112*/ 	.short	0x00a8
        /*0114*/ 	.byte	0x00, 0xf5, 0x21, 0x00


	//----- nvinfo : EIATTR_KPARAM_INFO
	.align		4
.L_45:
        /*0118*/ 	.byte	0x04, 0x17
        /*011a*/ 	.short	(.L_47 - .L_46)
.L_46:
        /*011c*/ 	.word	0x00000000
        /*0120*/ 	.short	0x0014
        /*0122*/ 	.short	0x00a0
        /*0124*/ 	.byte	0x00, 0xf5, 0x21, 0x00


	//----- nvinfo : EIATTR_KPARAM_INFO
	.align		4
.L_47:
        /*0128*/ 	.byte	0x04, 0x17
        /*012a*/ 	.short	(.L_49 - .L_48)
.L_48:
        /*012c*/ 	.word	0x00000000
        /*0130*/ 	.short	0x0013
        /*0132*/ 	.short	0x0098
        /*0134*/ 	.byte	0x00, 0xf5, 0x21, 0x00


	//----- nvinfo : EIATTR_KPARAM_INFO
	.align		4
.L_49:
        /*0138*/ 	.byte	0x04, 0x17
        /*013a*/ 	.short	(.L_51 - .L_50)
.L_50:
        /*013c*/ 	.word	0x00000000
        /*0140*/ 	.short	0x0012
        /*0142*/ 	.short	0x0090
        /*0144*/ 	.byte	0x00, 0xf5, 0x21, 0x00


	//----- nvinfo : EIATTR_KPARAM_INFO
	.align		4
.L_51:
        /*0148*/ 	.byte	0x04, 0x17
        /*014a*/ 	.short	(.L_53 - .L_52)
.L_52:
        /*014c*/ 	.word	0x00000000
        /*0150*/ 	.short	0x0011
        /*0152*/ 	.short	0x0088
        /*0154*/ 	.byte	0x00, 0xf5, 0x21, 0x00


	//----- nvinfo : EIATTR_KPARAM_INFO
	.align		4
.L_53:
        /*0158*/ 	.byte	0x04, 0x17
        /*015a*/ 	.short	(.L_55 - .L_54)
.L_54:
        /*015c*/ 	.word	0x00000000
        /*0160*/ 	.short	0x0010
        /*0162*/ 	.short	0x0080
        /*0164*/ 	.byte	0x00, 0xf5, 0x21, 0x00


	//----- nvinfo : EIATTR_KPARAM_INFO
	.align		4
.L_55:
        /*0168*/ 	.byte	0x04, 0x17
        /*016a*/ 	.short	(.L_57 - .L_56)
.L_56:
        /*016c*/ 	.word	0x00000000
        /*0170*/ 	.short	0x000f
        /*0172*/ 	.short	0x0078
        /*0174*/ 	.byte	0x00, 0xf5, 0x21, 0x00


	//----- nvinfo : EIATTR_KPARAM_INFO
	.align		4
.L_57:
        /*0178*/ 	.byte	0x04, 0x17
        /*017a*/ 	.short	(.L_59 - .L_58)
.L_58:
        /*017c*/ 	.word	0x00000000
        /*0180*/ 	.short	0x000e
        /*0182*/ 	.short	0x0070
        /*0184*/ 	.byte	0x00, 0xf5, 0x21, 0x00


	//----- nvinfo : EIATTR_KPARAM_INFO
	.align		4
.L_59:
        /*0188*/ 	.byte	0x04, 0x17
        /*018a*/ 	.short	(.L_61 - .L_60)
.L_60:
        /*018c*/ 	.word	0x00000000
        /*0190*/ 	.short	0x000d
        /*0192*/ 	.short	0x0068
        /*0194*/ 	.byte	0x00, 0xf5, 0x21, 0x00


	//----- nvinfo : EIATTR_KPARAM_INFO
	.align		4
.L_61:
        /*0198*/ 	.byte	0x04, 0x17
        /*019a*/ 	.short	(.L_63 - .L_62)
.L_62:
        /*019c*/ 	.word	0x00000000
        /*01a0*/ 	.short	0x000c
        /*01a2*/ 	.short	0x0060
        /*01a4*/ 	.byte	0x00, 0xf5, 0x21, 0x00


	//----- nvinfo : EIATTR_KPARAM_INFO
	.align		4
.L_63:
        /*01a8*/ 	.byte	0x04, 0x17
        /*01aa*/ 	.short	(.L_65 - .L_64)
.L_64:
        /*01ac*/ 	.word	0x00000000
        /*01b0*/ 	.short	0x000b
        /*01b2*/ 	.short	0x0058
        /*01b4*/ 	.byte	0x00, 0xf5, 0x21, 0x00


	//----- nvinfo : EIATTR_KPARAM_INFO
	.align		4
.L_65:
        /*01b8*/ 	.byte	0x04, 0x17
        /*01ba*/ 	.short	(.L_67 - .L_66)
.L_66:
        /*01bc*/ 	.word	0x00000000
        /*01c0*/ 	.short	0x000a
        /*01c2*/ 	.short	0x0050
        /*01c4*/ 	.byte	0x00, 0xf5, 0x21, 0x00


	//----- nvinfo : EIATTR_KPARAM_INFO
	.align		4
.L_67:
        /*01c8*/ 	.byte	0x04, 0x17
        /*01ca*/ 	.short	(.L_69 - .L_68)
.L_68:
        /*01cc*/ 	.word	0x00000000
        /*01d0*/ 	.short	0x0009
        /*01d2*/ 	.short	0x0048
        /*01d4*/ 	.byte	0x00, 0xf5, 0x21, 0x00


	//----- nvinfo : EIATTR_KPARAM_INFO
	.align		4
.L_69:
        /*01d8*/ 	.byte	0x04, 0x17
        /*01da*/ 	.short	(.L_71 - .L_70)
.L_70:
        /*01dc*/ 	.word	0x00000000
        /*01e0*/ 	.short	0x0008
        /*01e2*/ 	.short	0x0040
        /*01e4*/ 	.byte	0x00, 0xf5, 0x21, 0x00


	//----- nvinfo : EIATTR_KPARAM_INFO
	.align		4
.L_71:
        /*01e8*/ 	.byte	0x04, 0x17
        /*01ea*/ 	.short	(.L_73 - .L_72)
.L_72:
        /*01ec*/ 	.word	0x00000000
        /*01f0*/ 	.short	0x0007
        /*01f2*/ 	.short	0x0038
        /*01f4*/ 	.byte	0x00, 0xf5, 0x21, 0x00


	//----- nvinfo : EIATTR_KPARAM_INFO
	.align		4
.L_73:
        /*01f8*/ 	.byte	0x04, 0x17
        /*01fa*/ 	.short	(.L_75 - .L_74)
.L_74:
        /*01fc*/ 	.word	0x00000000
        /*0200*/ 	.short	0x0006
        /*0202*/ 	.short	0x0030
        /*0204*/ 	.byte	0x00, 0xf5, 0x21, 0x00


	//----- nvinfo : EIATTR_KPARAM_INFO
	.align		4
.L_75:
        /*0208*/ 	.byte	0x04, 0x17
        /*020a*/ 	.short	(.L_77 - .L_76)
.L_76:
        /*020c*/ 	.word	0x00000000
        /*0210*/ 	.short	0x0005
        /*0212*/ 	.short	0x0028
        /*0214*/ 	.byte	0x00, 0xf5, 0x21, 0x00


	//----- nvinfo : EIATTR_KPARAM_INFO
	.align		4
.L_77:
        /*0218*/ 	.byte	0x04, 0x17
        /*021a*/ 	.short	(.L_79 - .L_78)
.L_78:
        /*021c*/ 	.word	0x00000000
        /*0220*/ 	.short	0x0004
        /*0222*/ 	.short	0x0020
        /*0224*/ 	.byte	0x00, 0xf5, 0x21, 0x00


	//----- nvinfo : EIATTR_KPARAM_INFO
	.align		4
.L_79:
        /*0228*/ 	.byte	0x04, 0x17
        /*022a*/ 	.short	(.L_81 - .L_80)
.L_80:
        /*022c*/ 	.word	0x00000000
        /*0230*/ 	.short	0x0003
        /*0232*/ 	.short	0x0018
        /*0234*/ 	.byte	0x00, 0xf5, 0x21, 0x00


	//----- nvinfo : EIATTR_KPARAM_INFO
	.align		4
.L_81:
        /*0238*/ 	.byte	0x04, 0x17
        /*023a*/ 	.short	(.L_83 - .L_82)
.L_82:
        /*023c*/ 	.word	0x00000000
        /*0240*/ 	.short	0x0002
        /*0242*/ 	.short	0x0010
        /*0244*/ 	.byte	0x00, 0xf5, 0x21, 0x00


	//----- nvinfo : EIATTR_KPARAM_INFO
	.align		4
.L_83:
        /*0248*/ 	.byte	0x04, 0x17
        /*024a*/ 	.short	(.L_85 - .L_84)
.L_84:
        /*024c*/ 	.word	0x00000000
        /*0250*/ 	.short	0x0001
        /*0252*/ 	.short	0x0008
        /*0254*/ 	.byte	0x00, 0xf5, 0x21, 0x00


	//----- nvinfo : EIATTR_KPARAM_INFO
	.align		4
.L_85:
        /*0258*/ 	.byte	0x04, 0x17
        /*025a*/ 	.short	(.L_87 - .L_86)
.L_86:
        /*025c*/ 	.word	0x00000000
        /*0260*/ 	.short	0x0000
        /*0262*/ 	.short	0x0000
        /*0264*/ 	.byte	0x00, 0xf5, 0x21, 0x00


	//----- nvinfo : EIATTR_SPARSE_MMA_MASK
	.align		4
.L_87:
        /*0268*/ 	.byte	0x03, 0x50
        /*026a*/ 	.short	0x0000


	//----- nvinfo : EIATTR_MAXREG_COUNT
	.align		4
        /*026c*/ 	.byte	0x03, 0x1b
        /*026e*/ 	.short	0x00ff


	//----- nvinfo : EIATTR_MERCURY_ISA_VERSION
	.align		4
        /*0270*/ 	.byte	0x03, 0x5f
        /*0272*/ 	.short	0x0101


	//----- nvinfo : EIATTR_VRC_CTA_INIT_COUNT
	.align		4
        /*0274*/ 	.byte	0x02, 0x4a
	.zero		1
	.zero		1


	//----- nvinfo : EIATTR_EXIT_INSTR_OFFSETS
	.align		4
        /*0278*/ 	.byte	0x04, 0x1c
        /*027a*/ 	.short	(.L_89 - .L_88)


	//   ....[0]....
.L_88:
        /*027c*/ 	.word	0x00000110


	//   ....[1]....
        /*0280*/ 	.word	0x000021d0


	//   ....[2]....
        /*0284*/ 	.word	0x000022a0


	//----- nvinfo : EIATTR_CRS_STACK_SIZE
	.align		4
.L_89:
        /*0288*/ 	.byte	0x04, 0x1e
        /*028a*/ 	.short	(.L_91 - .L_90)
.L_90:
        /*028c*/ 	.word	0x00000000


	//----- nvinfo : EIATTR_CBANK_PARAM_SIZE
	.align		4
.L_91:
        /*0290*/ 	.byte	0x03, 0x19
        /*0292*/ 	.short	0x0114


	//----- nvinfo : EIATTR_PARAM_CBANK
	.align		4
        /*0294*/ 	.byte	0x04, 0x0a
        /*0296*/ 	.short	(.L_93 - .L_92)
	.align		4
.L_92:
        /*0298*/ 	.word	index@(.nv.constant0._Z15el_velocity_adjPfS_S_S_S_S_S_S_S_S_S_S_S_S_S_S_S_S_S_S_S_S_S_S_S_S_S_S_S_S_S_iifffii)
        /*029c*/ 	.short	0x0380
        /*029e*/ 	.short	0x0114


	//----- nvinfo : EIATTR_SW_WAR
	.align		4
.L_93:
        /*02a0*/ 	.byte	0x04, 0x36
        /*02a2*/ 	.short	(.L_95 - .L_94)
.L_94:
        /*02a4*/ 	.word	0x00000008
.L_95:


//--------------------- .nv.callgraph             --------------------------
	.section	.nv.callgraph,"",@"SHT_CUDA_CALLGRAPH"
	.align	4
	.sectionentsize	8
	.align		4
        /*0000*/ 	.word	0x00000000
	.align		4
        /*0004*/ 	.word	0xffffffff
	.align		4
        /*0008*/ 	.word	0x00000000
	.align		4
        /*000c*/ 	.word	0xfffffffe
	.align		4
        /*0010*/ 	.word	0x00000000
	.align		4
        /*0014*/ 	.word	0xfffffffd
	.align		4
        /*0018*/ 	.word	0x00000000
	.align		4
        /*001c*/ 	.word	0xfffffffc


//--------------------- .text._Z15el_velocity_adjPfS_S_S_S_S_S_S_S_S_S_S_S_S_S_S_S_S_S_S_S_S_S_S_S_S_S_S_S_S_S_iifffii --------------------------
	.section	.text._Z15el_velocity_adjPfS_S_S_S_S_S_S_S_S_S_S_S_S_S_S_S_S_S_S_S_S_S_S_S_S_S_S_S_S_S_iifffii,"ax",@progbits
	.align	128
        .global         _Z15el_velocity_adjPfS_S_S_S_S_S_S_S_S_S_S_S_S_S_S_S_S_S_S_S_S_S_S_S_S_S_S_S_S_S_iifffii
        .type           _Z15el_velocity_adjPfS_S_S_S_S_S_S_S_S_S_S_S_S_S_S_S_S_S_S_S_S_S_S_S_S_S_S_S_S_S_iifffii,@function
        .size           _Z15el_velocity_adjPfS_S_S_S_S_S_S_S_S_S_S_S_S_S_S_S_S_S_S_S_S_S_S_S_S_S_S_S_S_S_iifffii,(.L_x_52 - _Z15el_velocity_adjPfS_S_S_S_S_S_S_S_S_S_S_S_S_S_S_S_S_S_S_S_S_S_S_S_S_S_S_S_S_S_iifffii)
        .other          _Z15el_velocity_adjPfS_S_S_S_S_S_S_S_S_S_S_S_S_S_S_S_S_S_S_S_S_S_S_S_S_S_S_S_S_S_iifffii,@"STO_CUDA_ENTRY STV_DEFAULT"
_Z15el_velocity_adjPfS_S_S_S_S_S_S_S_S_S_S_S_S_S_S_S_S_S_S_S_S_S_S_S_S_S_S_S_S_S_iifffii:
.text._Z15el_velocity_adjPfS_S_S_S_S_S_S_S_S_S_S_S_S_S_S_S_S_S_S_S_S_S_S_S_S_S_S_S_S_S_iifffii:
[----:B------:R-:W-:Y:S01]  /*0000*/  LDC R1, c[0x0][0x37c] ;  /* 0x0000df00ff017b82 */ /* 0x000fe20000000800 */
[----:B------:R-:W0:Y:S07]  /*0010*/  S2R R5, SR_TID.X ;  /* 0x0000000000057919 */ /* 0x000e2e0000002100 */
[----:B------:R-:W0:Y:S01]  /*0020*/  S2UR UR4, SR_CTAID.X ;  /* 0x00000000000479c3 */ /* 0x000e220000002500 */
[----:B------:R-:W1:Y:S07]  /*0030*/  S2R R0, SR_TID.Y ;  /* 0x0000000000007919 */ /* 0x000e6e0000002200 */
[----:B------:R-:W0:Y:S08]  /*0040*/  LDC R6, c[0x0][0x360] ;  /* 0x0000d800ff067b82 */ /* 0x000e300000000800 */
[----:B------:R-:W2:Y:S08]  /*0050*/  LDC R7, c[0x0][0x490] ;  /* 0x00012400ff077b82 */ /* 0x000eb00000000800 */
[----:B------:R-:W2:Y:S08]  /*0060*/  LDC.64 R2, c[0x0][0x478] ;  /* 0x00011e00ff027b82 */ /* 0x000eb00000000a00 */
[----:B------:R-:W1:Y:S01]  /*0070*/  S2UR UR5, SR_CTAID.Y ;  /* 0x00000000000579c3 */ /* 0x000e620000002600 */
[----:B0-----:R-:W-:-:S07]  /*0080*/  IMAD R6, R6, UR4, R5 ;  /* 0x0000000406067c24 */ /* 0x001fce000f8e0205 */
[----:B------:R-:W1:Y:S01]  /*0090*/  LDC R9, c[0x0][0x364] ;  /* 0x0000d900ff097b82 */ /* 0x000e620000000800 */
[----:B--2---:R-:W-:-:S04]  /*00a0*/  IADD3 R5, PT, PT, R2, -0x3, -R7 ;  /* 0xfffffffd02057810 */ /* 0x004fc80007ffe807 */
[----:B------:R-:W-:-:S04]  /*00b0*/  ISETP.GT.AND P0, PT, R6, R5, PT ;  /* 0x000000050600720c */ /* 0x000fc80003f04270 */
[----:B------:R-:W-:Y:S01]  /*00c0*/  ISETP.LT.OR P0, PT, R6, 0x2, P0 ;  /* 0x000000020600780c */ /* 0x000fe20000701670 */
[----:B-1----:R-:W-:Y:S01]  /*00d0*/  IMAD R9, R9, UR5, R0 ;  /* 0x0000000509097c24 */ /* 0x002fe2000f8e0200 */
[----:B------:R-:W-:-:S04]  /*00e0*/  IADD3 R0, PT, PT, R3, -0x3, RZ ;  /* 0xfffffffd03007810 */ /* 0x000fc80007ffe0ff */
[----:B------:R-:W-:-:S04]  /*00f0*/  ISETP.LT.U32.OR P0, PT, R9, 0x2, P0 ;  /* 0x000000020900780c */ /* 0x000fc80000701470 */
[----:B------:R-:W-:-:S13]  /*0100*/  ISETP.GT.OR P0, PT, R9, R0, P0 ;  /* 0x000000000900720c */ /* 0x000fda0000704670 */
[----:B------:R-:W-:Y:S05]  /*0110*/  @P0 EXIT ;  /* 0x000000000000094d */ /* 0x000fea0003800000 */
[----:B------:R-:W0:Y:S01]  /*0120*/  LDC.64 R20, c[0x0][0x3e0] ;  /* 0x0000f800ff147b82 */ /* 0x000e220000000a00 */
[-C--:B------:R-:W-:Y:S01]  /*0130*/  IMAD R3, R9, R2.reuse, RZ ;  /* 0x0000000209037224 */ /* 0x080fe200078e02ff */
[----:B------:R-:W1:Y:S04]  /*0140*/  LDCU.64 UR6, c[0x0][0x358] ;  /* 0x00006b00ff0677ac */ /* 0x000e680008000a00 */
[-C--:B------:R-:W-:Y:S02]  /*0150*/  IADD3 R7, PT, PT, R6, R3.reuse, RZ ;  /* 0x0000000306077210 */ /* 0x080fe40007ffe0ff */
[----:B------:R-:W-:Y:S01]  /*0160*/  LEA R5, R2, R3, 0x1 ;  /* 0x0000000302057211 */ /* 0x000fe200078e08ff */
[----:B------:R-:W2:Y:S01]  /*0170*/  LDC.64 R14, c[0x0][0x3f0] ;  /* 0x0000fc00ff0e7b82 */ /* 0x000ea20000000a00 */
[----:B------:R-:W-:-:S03]  /*0180*/  IADD3 R10, PT, PT, R7, R2, RZ ;  /* 0x00000002070a7210 */ /* 0x000fc60007ffe0ff */
[----:B------:R-:W-:-:S04]  /*0190*/  IMAD R5, R2, -0x3, R5 ;  /* 0xfffffffd02057824 */ /* 0x000fc800078e0205 */
[----:B------:R-:W3:Y:S01]  /*01a0*/  LDC R23, c[0x0][0x488] ;  /* 0x00012200ff177b82 */ /* 0x000ee20000000800 */
[----:B------:R-:W-:Y:S01]  /*01b0*/  IADD3 R4, PT, PT, R6, R5, RZ ;  /* 0x0000000506047210 */ /* 0x000fe20007ffe0ff */
[----:B0-----:R-:W-:-:S04]  /*01c0*/  IMAD.WIDE R12, R10, 0x4, R20 ;  /* 0x000000040a0c7825 */ /* 0x001fc800078e0214 */
[----:B------:R-:W-:-:S04]  /*01d0*/  IMAD.WIDE R16, R7, 0x4, R20 ;  /* 0x0000000407107825 */ /* 0x000fc800078e0214 */
[----:B------:R-:W-:Y:S02]  /*01e0*/  IMAD.WIDE R18, R2, 0x4, R12 ;  /* 0x0000000402127825 */ /* 0x000fe400078e020c */
[----:B-1----:R-:W4:Y:S01]  /*01f0*/  LDG.E R17, desc[UR6][R16.64] ;  /* 0x0000000610117981 */ /* 0x002f22000c1e1900 */
[----:B------:R-:W0:Y:S01]  /*0200*/  LDC.64 R2, c[0x0][0x3e8] ;  /* 0x0000fa00ff027b82 */ /* 0x000e220000000a00 */
[----:B------:R-:W-:Y:S02]  /*0210*/  IMAD.WIDE R20, R4, 0x4, R20 ;  /* 0x0000000404147825 */ /* 0x000fe400078e0214 */
[----:B------:R1:W4:Y:S04]  /*0220*/  LDG.E R12, desc[UR6][R12.64] ;  /* 0x000000060c0c7981 */ /* 0x000328000c1e1900 */
[----:B------:R-:W4:Y:S04]  /*0230*/  LDG.E R18, desc[UR6][R18.64] ;  /* 0x0000000612127981 */ /* 0x000f28000c1e1900 */
[----:B------:R-:W4:Y:S01]  /*0240*/  LDG.E R21, desc[UR6][R20.64] ;  /* 0x0000000614157981 */ /* 0x000f22000c1e1900 */
[----:B--2---:R-:W-:-:S06]  /*0250*/  IMAD.WIDE R14, R7, 0x4, R14 ;  /* 0x00000004070e7825 */ /* 0x004fcc00078e020e */
[----:B------:R-:W5:Y:S01]  /*0260*/  LDG.E R14, desc[UR6][R14.64] ;  /* 0x000000060e0e7981 */ /* 0x000f62000c1e1900 */
[----:B---3--:R-:W1:Y:S01]  /*0270*/  MUFU.RCP R8, R23 ;  /* 0x0000001700087308 */ /* 0x008e620000001000 */
[----:B0-----:R-:W-:-:S06]  /*0280*/  IMAD.WIDE R2, R7, 0x4, R2 ;  /* 0x0000000407027825 */ /* 0x001fcc00078e0202 */
[----:B------:R0:W5:Y:S01]  /*0290*/  LDG.E R2, desc[UR6][R2.64] ;  /* 0x0000000602027981 */ /* 0x000162000c1e1900 */
[----:B-1----:R-:W-:-:S04]  /*02a0*/  FFMA R13, R8, -R23, 1 ;  /* 0x3f800000080d7423 */ /* 0x002fc80000000817 */
[----:B------:R-:W-:Y:S01]  /*02b0*/  FFMA R13, R8, R13, R8 ;  /* 0x0000000d080d7223 */ /* 0x000fe20000000008 */
[----:B------:R-:W-:Y:S01]  /*02c0*/  BSSY.RECONVERGENT B2, `(.L_x_0) ;  /* 0x000000f000027945 */ /* 0x000fe20003800200 */
[----:B----4-:R-:W-:-:S04]  /*02d0*/  FADD R17, R12, -R17 ;  /* 0x800000110c117221 */ /* 0x010fc80000000000 */
[----:B------:R-:W-:Y:S01]  /*02e0*/  FMUL R0, R17, 1.125 ;  /* 0x3f90000011007820 */ /* 0x000fe20000400000 */
[----:B------:R-:W-:-:S04]  /*02f0*/  FADD R11, R18, -R21 ;  /* 0x80000015120b7221 */ /* 0x000fc80000000000 */
[----:B------:R-:W-:-:S04]  /*0300*/  FFMA R0, R11, 0.041666667908430099487, -R0 ;  /* 0x3d2aaaab0b007823 */ /* 0x000fc80000000800 */
[----:B------:R-:W1:Y:S01]  /*0310*/  FCHK P0, R0, R23 ;  /* 0x0000001700007302 */ /* 0x000e620000000000 */
[----:B0-----:R-:W-:-:S04]  /*0320*/  FFMA R3, R0, R13, RZ ;  /* 0x0000000d00037223 */ /* 0x001fc800000000ff */
[----:B------:R-:W-:-:S04]  /*0330*/  FFMA R8, R3, -R23, R0 ;  /* 0x8000001703087223 */ /* 0x000fc80000000000 */
[----:B------:R-:W-:Y:S01]  /*0340*/  FFMA R13, R13, R8, R3 ;  /* 0x000000080d0d7223 */ /* 0x000fe20000000003 */
[----:B-1----:R-:W-:Y:S06]  /*0350*/  @!P0 BRA `(.L_x_1) ;  /* 0x0000000000148947 */ /* 0x002fec0003800000 */
[----:B------:R-:W0:Y:S01]  /*0360*/  LDCU UR4, c[0x0][0x488] ;  /* 0x00009100ff0477ac */ /* 0x000e220008000800 */
[----:B------:R-:W-:Y:S02]  /*0370*/  MOV R8, 0x3a0 ;  /* 0x000003a000087802 */ /* 0x000fe40000000f00 */
[----:B0-----:R-:W-:-:S07]  /*0380*/  MOV R3, UR4 ;  /* 0x0000000400037c02 */ /* 0x001fce0008000f00 */
[----:B-----5:R-:W-:Y:S05]  /*0390*/  CALL.REL.NOINC `($__internal_1_$__cuda_sm3x_div_rn_noftz_f32_slowpath) ;  /* 0x0000002400307944 */ /* 0x020fea0003c00000 */
[----:B------:R-:W-:-:S07]  /*03a0*/  MOV R13, R0 ;  /* 0x00000000000d7202 */ /* 0x000fce0000000f00 */
.L_x_1:
[----:B------:R-:W-:Y:S05]  /*03b0*/  BSYNC.RECONVERGENT B2 ;  /* 0x0000000000027941 */ /* 0x000fea0003800200 */
.L_x_0:
[----:B------:R-:W0:Y:S08]  /*03c0*/  LDC.64 R20, c[0x0][0x390] ;  /* 0x0000e400ff147b82 */ /* 0x000e300000000a00 */
[----:B------:R-:W1:Y:S08]  /*03d0*/  LDC R19, c[0x0][0x478] ;  /* 0x00011e00ff137b82 */ /* 0x000e700000000800 */
[----:B------:R-:W2:Y:S01]  /*03e0*/  LDC R11, c[0x0][0x488] ;  /* 0x00012200ff0b7b82 */ /* 0x000ea20000000800 */
[----:B0-----:R-:W-:-:S04]  /*03f0*/  IMAD.WIDE R16, R10, 0x4, R20 ;  /* 0x000000040a107825 */ /* 0x001fc800078e0214 */
[----:B------:R-:W-:-:S04]  /*0400*/  IMAD.WIDE R22, R7, 0x4, R20 ;  /* 0x0000000407167825 */ /* 0x000fc800078e0214 */
[----:B------:R-:W-:Y:S01]  /*0410*/  IMAD.WIDE R20, R4, 0x4, R20 ;  /* 0x0000000404147825 */ /* 0x000fe200078e0214 */
[----:B------:R-:W3:Y:S03]  /*0420*/  LDG.E R3, desc[UR6][R22.64] ;  /* 0x0000000616037981 */ /* 0x000ee6000c1e1900 */
[----:B-1----:R-:W-:Y:S02]  /*0430*/  IMAD.WIDE R18, R19, 0x4, R16 ;  /* 0x0000000413127825 */ /* 0x002fe400078e0210 */
[----:B------:R-:W3:Y:S04]  /*0440*/  LDG.E R16, desc[UR6][R16.64] ;  /* 0x0000000610107981 */ /* 0x000ee8000c1e1900 */
[----:B------:R-:W4:Y:S04]  /*0450*/  LDG.E R21, desc[UR6][R20.64] ;  /* 0x0000000614157981 */ /* 0x000f28000c1e1900 */
[----:B------:R-:W4:Y:S01]  /*0460*/  LDG.E R18, desc[UR6][R18.64] ;  /* 0x0000000612127981 */ /* 0x000f22000c1e1900 */
[----:B--2---:R-:W0:Y:S01]  /*0470*/  MUFU.RCP R8, R11 ;  /* 0x0000000b00087308 */ /* 0x004e220000001000 */
[----:B------:R-:W-:Y:S01]  /*0480*/  BSSY.RECONVERGENT B2, `(.L_x_2) ;  /* 0x0000011000027945 */ /* 0x000fe20003800200 */
[----:B0-----:R-:W-:-:S04]  /*0490*/  FFMA R15, R8, -R11, 1 ;  /* 0x3f800000080f7423 */ /* 0x001fc8000000080b */
[----:B------:R-:W-:Y:S01]  /*04a0*/  FFMA R15, R8, R15, R8 ;  /* 0x0000000f080f7223 */ /* 0x000fe20000000008 */
[----:B---3--:R-:W-:-:S04]  /*04b0*/  FADD R3, R16, -R3 ;  /* 0x8000000310037221 */ /* 0x008fc80000000000 */
[----:B------:R-:W-:Y:S01]  /*04c0*/  FMUL R3, R3, 1.125 ;  /* 0x3f90000003037820 */ /* 0x000fe20000400000 */
[----:B----4-:R-:W-:-:S04]  /*04d0*/  FADD R0, R18, -R21 ;  /* 0x8000001512007221 */ /* 0x010fc80000000000 */
[----:B------:R-:W-:-:S04]  /*04e0*/  FFMA R0, R0, 0.041666667908430099487, -R3 ;  /* 0x3d2aaaab00007823 */ /* 0x000fc80000000803 */
[----:B------:R-:W0:Y:S01]  /*04f0*/  FCHK P0, R0, R11 ;  /* 0x0000000b00007302 */ /* 0x000e220000000000 */
[----:B------:R-:W-:-:S04]  /*0500*/  FFMA R3, R15, R0, RZ ;  /* 0x000000000f037223 */ /* 0x000fc800000000ff */
[----:B------:R-:W-:-:S04]  /*0510*/  FFMA R8, R3, -R11, R0 ;  /* 0x8000000b03087223 */ /* 0x000fc80000000000 */
[----:B------:R-:W-:Y:S01]  /*0520*/  FFMA R15, R15, R8, R3 ;  /* 0x000000080f0f7223 */ /* 0x000fe20000000003 */
[----:B0-----:R-:W-:Y:S06]  /*0530*/  @!P0 BRA `(.L_x_3) ;  /* 0x0000000000148947 */ /* 0x001fec0003800000 */
[----:B------:R-:W0:Y:S01]  /*0540*/  LDCU UR4, c[0x0][0x488] ;  /* 0x00009100ff0477ac */ /* 0x000e220008000800 */
[----:B------:R-:W-:Y:S02]  /*0550*/  MOV R8, 0x580 ;  /* 0x0000058000087802 */ /* 0x000fe40000000f00 */
[----:B0-----:R-:W-:-:S07]  /*0560*/  MOV R3, UR4 ;  /* 0x0000000400037c02 */ /* 0x001fce0008000f00 */
[----:B-----5:R-:W-:Y:S05]  /*0570*/  CALL.REL.NOINC `($__internal_1_$__cuda_sm3x_div_rn_noftz_f32_slowpath) ;  /* 0x0000002000b87944 */ /* 0x020fea0003c00000 */
[----:B------:R-:W-:-:S07]  /*0580*/  MOV R15, R0 ;  /* 0x00000000000f7202 */ /* 0x000fce0000000f00 */
.L_x_3:
[----:B------:R-:W-:Y:S05]  /*0590*/  BSYNC.RECONVERGENT B2 ;  /* 0x0000000000027941 */ /* 0x000fea0003800200 */
.L_x_2:
        /* <DEDUP_REMOVED lines=29> */
.L_x_5:
[----:B------:R-:W-:Y:S05]  /*0770*/  BSYNC.RECONVERGENT B2 ;  /* 0x0000000000027941 */ /* 0x000fea0003800200 */
.L_x_4:
[----:B------:R-:W0:Y:S08]  /*0780*/  LDC.64 R10, c[0x0][0x3d8] ;  /* 0x0000f600ff0a7b82 */ /* 0x000e300000000a00 */
[----:B------:R-:W1:Y:S01]  /*0790*/  LDC R19, c[0x0][0x484] ;  /* 0x00012100ff137b82 */ /* 0x000e620000000800 */
[----:B0-----:R-:W-:-:S05]  /*07a0*/  IMAD.WIDE R10, R7, 0x4, R10 ;  /* 0x00000004070a7825 */ /* 0x001fca00078e020a */
[----:B------:R-:W2:Y:S04]  /*07b0*/  LDG.E R0, desc[UR6][R10.64] ;  /* 0x000000060a007981 */ /* 0x000ea8000c1e1900 */
[----:B------:R-:W2:Y:S04]  /*07c0*/  LDG.E R3, desc[UR6][R10.64+-0x4] ;  /* 0xfffffc060a037981 */ /* 0x000ea8000c1e1900 */
[----:B------:R-:W3:Y:S04]  /*07d0*/  LDG.E R8, desc[UR6][R10.64+0x4] ;  /* 0x000004060a087981 */ /* 0x000ee8000c1e1900 */
[----:B------:R-:W3:Y:S01]  /*07e0*/  LDG.E R17, desc[UR6][R10.64+-0x8] ;  /* 0xfffff8060a117981 */ /* 0x000ee2000c1e1900 */
[----:B-1----:R-:W0:Y:S01]  /*07f0*/  MUFU.RCP R12, R19 ;  /* 0x00000013000c7308 */ /* 0x002e220000001000 */
[----:B------:R-:W-:Y:S01]  /*0800*/  BSSY.RECONVERGENT B2, `(.L_x_6) ;  /* 0x0000011000027945 */ /* 0x000fe20003800200 */
[----:B--2---:R-:W-:Y:S01]  /*0810*/  FADD R0, R0, -R3 ;  /* 0x8000000300007221 */ /* 0x004fe20000000000 */
[----:B0-----:R-:W-:-:S03]  /*0820*/  FFMA R3, R12, -R19, 1 ;  /* 0x3f8000000c037423 */ /* 0x001fc60000000813 */
[----:B------:R-:W-:Y:S01]  /*0830*/  FMUL R0, R0, 1.125 ;  /* 0x3f90000000007820 */ /* 0x000fe20000400000 */
[----:B------:R-:W-:Y:S01]  /*0840*/  FFMA R3, R12, R3, R12 ;  /* 0x000000030c037223 */ /* 0x000fe2000000000c */
[----:B---3--:R-:W-:-:S04]  /*0850*/  FADD R17, R8, -R17 ;  /* 0x8000001108117221 */ /* 0x008fc80000000000 */
        /* <DEDUP_REMOVED lines=11> */
.L_x_7:
[----:B------:R-:W-:Y:S05]  /*0910*/  BSYNC.RECONVERGENT B2 ;  /* 0x0000000000027941 */ /* 0x000fea0003800200 */
.L_x_6:
        /* <DEDUP_REMOVED lines=12> */
[----:B---3--:R-:W-:-:S04]  /*09e0*/  FADD R11, R8, -R11 ;  /* 0x8000000b080b7221 */ /* 0x008fc80000000000 */
[----:B------:R-:W-:Y:S01]  /*09f0*/  FFMA R0, R11, 0.041666667908430099487, -R0 ;  /* 0x3d2aaaab0b007823 */ /* 0x000fe20000000800 */
[----:B------:R-:W-:-:S03]  /*0a00*/  FFMA R11, R12, R3, R12 ;  /* 0x000000030c0b7223 */ /* 0x000fc6000000000c */
        /* <DEDUP_REMOVED lines=10> */
.L_x_9:
[----:B------:R-:W-:Y:S05]  /*0ab0*/  BSYNC.RECONVERGENT B2 ;  /* 0x0000000000027941 */ /* 0x000fea0003800200 */
.L_x_8:
[----:B------:R-:W0:Y:S08]  /*0ac0*/  LDC.64 R30, c[0x0][0x460] ;  /* 0x00011800ff1e7b82 */ /* 0x000e300000000a00 */
[----:B------:R-:W1:Y:S01]  /*0ad0*/  LDC.64 R16, c[0x0][0x468] ;  /* 0x00011a00ff107b82 */ /* 0x000e620000000a00 */
[----:B0-----:R-:W-:-:S06]  /*0ae0*/  IMAD.WIDE.U32 R30, R9, 0x4, R30 ;  /* 0x00000004091e7825 */ /* 0x001fcc00078e001e */
[----:B------:R-:W2:Y:S01]  /*0af0*/  LDG.E R30, desc[UR6][R30.64] ;  /* 0x000000061e1e7981 */ /* 0x000ea2000c1e1900 */
[----:B-1----:R-:W-:-:S05]  /*0b00*/  IMAD.WIDE.U32 R16, R9, 0x4, R16 ;  /* 0x0000000409107825 */ /* 0x002fca00078e0010 */
[----:B------:R0:W5:Y:S02]  /*0b10*/  LDG.E R12, desc[UR6][R16.64] ;  /* 0x00000006100c7981 */ /* 0x000164000c1e1900 */
[----:B-----5:R-:W-:Y:S01]  /*0b20*/  FMUL R15, R2, R15 ;  /* 0x0000000f020f7220 */ /* 0x020fe20000400000 */
[----:B------:R-:W-:Y:S01]  /*0b30*/  BSSY.RECONVERGENT B2, `(.L_x_10) ;  /* 0x000000d000027945 */ /* 0x000fe20003800200 */
[----:B--2---:R-:W1:Y:S08]  /*0b40*/  MUFU.RCP R3, R30 ;  /* 0x0000001e00037308 */ /* 0x004e700000001000 */
[----:B------:R-:W2:Y:S01]  /*0b50*/  FCHK P0, R15, R30 ;  /* 0x0000001e0f007302 */ /* 0x000ea20000000000 */
[----:B-1----:R-:W-:-:S04]  /*0b60*/  FFMA R0, -R30, R3, 1 ;  /* 0x3f8000001e007423 */ /* 0x002fc80000000103 */
[----:B------:R-:W-:-:S04]  /*0b70*/  FFMA R0, R3, R0, R3 ;  /* 0x0000000003007223 */ /* 0x000fc80000000003 */
[----:B------:R-:W-:-:S04]  /*0b80*/  FFMA R3, R15, R0, RZ ;  /* 0x000000000f037223 */ /* 0x000fc800000000ff */
[----:B------:R-:W-:-:S04]  /*0b90*/  FFMA R8, -R30, R3, R15 ;  /* 0x000000031e087223 */ /* 0x000fc8000000010f */
[----:B------:R-:W-:Y:S01]  /*0ba0*/  FFMA R0, R0, R8, R3 ;  /* 0x0000000800007223 */ /* 0x000fe20000000003 */
[----:B0-2---:R-:W-:Y:S06]  /*0bb0*/  @!P0 BRA `(.L_x_11) ;  /* 0x0000000000108947 */ /* 0x005fec0003800000 */
[----:B------:R-:W-:Y:S02]  /*0bc0*/  MOV R0, R15 ;  /* 0x0000000f00007202 */ /* 0x000fe40000000f00 */
[----:B------:R-:W-:Y:S02]  /*0bd0*/  MOV R3, R30 ;  /* 0x0000001e00037202 */ /* 0x000fe40000000f00 */
[----:B------:R-:W-:-:S07]  /*0be0*/  MOV R8, 0xc00 ;  /* 0x00000c0000087802 */ /* 0x000fce0000000f00 */
[----:B------:R-:W-:Y:S05]  /*0bf0*/  CALL.REL.NOINC `($__internal_1_$__cuda_sm3x_div_rn_noftz_f32_slowpath) ;  /* 0x0000001c00187944 */ /* 0x000fea0003c00000 */
.L_x_11:
[----:B------:R-:W-:Y:S05]  /*0c00*/  BSYNC.RECONVERGENT B2 ;  /* 0x0000000000027941 */ /* 0x000fea0003800200 */
.L_x_10:
[----:B------:R-:W0:Y:S01]  /*0c10*/  F2F.F64.F32 R26, R30 ;  /* 0x0000001e001a7310 */ /* 0x000e220000201800 */
[----:B------:R-:W-:Y:S01]  /*0c20*/  HFMA2 R32, -RZ, RZ, 0, 5.9604644775390625e-08 ;  /* 0x00000001ff207431 */ /* 0x000fe200000001ff */
[----:B------:R-:W1:Y:S01]  /*0c30*/  LDCU UR4, c[0x0][0x480] ;  /* 0x00009000ff0477ac */ /* 0x000e620008000800 */
[----:B------:R-:W-:Y:S05]  /*0c40*/  BSSY.RECONVERGENT B0, `(.L_x_12) ;  /* 0x000001c000007945 */ /* 0x000fea0003800200 */
[----:B------:R-:W-:Y:S08]  /*0c50*/  F2F.F64.F32 R14, R14 ;  /* 0x0000000e000e7310 */ /* 0x000ff00000201800 */
[----:B0-----:R-:W0:Y:S01]  /*0c60*/  MUFU.RCP64H R33, R27 ;  /* 0x0000001b00217308 */ /* 0x001e220000001800 */
[----:B-1----:R-:W-:-:S07]  /*0c70*/  FMUL R3, R0, UR4 ;  /* 0x0000000400037c20 */ /* 0x002fce0008400000 */
[----:B------:R-:W1:Y:S01]  /*0c80*/  F2F.F64.F32 R16, R2 ;  /* 0x0000000200107310 */ /* 0x000e620000201800 */
[----:B------:R-:W-:-:S07]  /*0c90*/  FFMA R3, R12, R13, R3 ;  /* 0x0000000d0c037223 */ /* 0x000fce0000000003 */
[----:B------:R-:W2:Y:S01]  /*0ca0*/  F2F.F64.F32 R28, R29 ;  /* 0x0000001d001c7310 */ /* 0x000ea20000201800 */
[----:B0-----:R-:W-:Y:S02]  /*0cb0*/  DFMA R24, -R26, R32, 1 ;  /* 0x3ff000001a18742b */ /* 0x001fe40000000120 */
[----:B-1----:R-:W-:-:S05]  /*0cc0*/  DFMA R16, R14, 2, R16 ;  /* 0x400000000e10782b */ /* 0x002fca0000000010 */
[----:B------:R0:W1:Y:S01]  /*0cd0*/  F2F.F64.F32 R38, R3 ;  /* 0x0000000300267310 */ /* 0x0000620000201800 */
[----:B------:R-:W-:Y:S02]  /*0ce0*/  DFMA R24, R24, R24, R24 ;  /* 0x000000181818722b */ /* 0x000fe40000000018 */
[----:B--2---:R-:W-:-:S06]  /*0cf0*/  DMUL R30, R16, R28 ;  /* 0x0000001c101e7228 */ /* 0x004fcc0000000000 */
[----:B------:R-:W-:-:S08]  /*0d00*/  DFMA R32, R32, R24, R32 ;  /* 0x000000182020722b */ /* 0x000fd00000000020 */
[----:B------:R-:W-:Y:S01]  /*0d10*/  DFMA R24, -R26, R32, 1 ;  /* 0x3ff000001a18742b */ /* 0x000fe20000000120 */
[----:B------:R-:W-:-:S07]  /*0d20*/  FSETP.GEU.AND P1, PT, |R31|, 6.5827683646048100446e-37, PT ;  /* 0x036000001f00780b */ /* 0x000fce0003f2e200 */
[----:B------:R-:W-:-:S08]  /*0d30*/  DFMA R32, R32, R24, R32 ;  /* 0x000000182020722b */ /* 0x000fd00000000020 */
[----:B------:R-:W-:-:S08]  /*0d40*/  DMUL R24, R30, R32 ;  /* 0x000000201e187228 */ /* 0x000fd00000000000 */
[----:B------:R-:W-:-:S08]  /*0d50*/  DFMA R14, -R26, R24, R30 ;  /* 0x000000181a0e722b */ /* 0x000fd0000000011e */
[----:B------:R-:W-:-:S10]  /*0d60*/  DFMA R24, R32, R14, R24 ;  /* 0x0000000e2018722b */ /* 0x000fd40000000018 */
[----:B------:R-:W-:-:S05]  /*0d70*/  FFMA R0, RZ, R27, R25 ;  /* 0x0000001bff007223 */ /* 0x000fca0000000019 */
[----:B------:R-:W-:-:S13]  /*0d80*/  FSETP.GT.AND P0, PT, |R0|, 1.469367938527859385e-39, PT ;  /* 0x001000000000780b */ /* 0x000fda0003f04200 */
[----:B01----:R-:W-:Y:S05]  /*0d90*/  @P0 BRA P1, `(.L_x_13) ;  /* 0x0000000000180947 */ /* 0x003fea0000800000 */
[----:B------:R-:W-:Y:S02]  /*0da0*/  MOV R28, R30 ;  /* 0x0000001e001c7202 */ /* 0x000fe40000000f00 */
[----:B------:R-:W-:Y:S02]  /*0db0*/  MOV R29, R31 ;  /* 0x0000001f001d7202 */ /* 0x000fe40000000f00 */
[----:B------:R-:W-:-:S07]  /*0dc0*/  MOV R0, 0xde0 ;  /* 0x00000de000007802 */ /* 0x000fce0000000f00 */
[----:B------:R-:W-:Y:S05]  /*0dd0*/  CALL.REL.NOINC `($__internal_0_$__cuda_sm20_div_rn_f64_full) ;  /* 0x0000001400347944 */ /* 0x000fea0003c00000 */
[----:B------:R-:W-:Y:S02]  /*0de0*/  MOV R24, R34 ;  /* 0x0000002200187202 */ /* 0x000fe40000000f00 */
[----:B------:R-:W-:-:S07]  /*0df0*/  MOV R25, R35 ;  /* 0x0000002300197202 */ /* 0x000fce0000000f00 */
.L_x_13:
[----:B------:R-:W-:Y:S05]  /*0e00*/  BSYNC.RECONVERGENT B0 ;  /* 0x0000000000007941 */ /* 0x000fea0003800200 */
.L_x_12:
[----:B------:R-:W0:Y:S01]  /*0e10*/  LDC.64 R28, c[0x0][0x418] ;  /* 0x00010600ff1c7b82 */ /* 0x000e220000000a00 */
[----:B------:R-:W1:Y:S07]  /*0e20*/  LDCU UR4, c[0x0][0x480] ;  /* 0x00009000ff0477ac */ /* 0x000e6e0008000800 */
[----:B------:R-:W2:Y:S08]  /*0e30*/  LDC.64 R12, c[0x0][0x420] ;  /* 0x00010800ff0c7b82 */ /* 0x000eb00000000a00 */
[----:B------:R-:W3:Y:S01]  /*0e40*/  LDC.64 R14, c[0x0][0x3f8] ;  /* 0x0000fe00ff0e7b82 */ /* 0x000ee20000000a00 */
[----:B0-----:R-:W-:-:S05]  /*0e50*/  IMAD.WIDE.U32 R28, R6, 0x4, R28 ;  /* 0x00000004061c7825 */ /* 0x001fca00078e001c */
[----:B------:R-:W4:Y:S01]  /*0e60*/  LDG.E R3, desc[UR6][R28.64] ;  /* 0x000000061c037981 */ /* 0x000f22000c1e1900 */
[----:B--2---:R-:W-:-:S06]  /*0e70*/  IMAD.WIDE.U32 R26, R6, 0x4, R12 ;  /* 0x00000004061a7825 */ /* 0x004fcc00078e000c */
[----:B------:R-:W2:Y:S01]  /*0e80*/  LDG.E R27, desc[UR6][R26.64] ;  /* 0x000000061a1b7981 */ /* 0x000ea2000c1e1900 */
[----:B---3--:R-:W-:-:S05]  /*0e90*/  IMAD.WIDE R14, R7, 0x4, R14 ;  /* 0x00000004070e7825 */ /* 0x008fca00078e020e */
[----:B------:R-:W3:Y:S01]  /*0ea0*/  LDG.E R0, desc[UR6][R14.64] ;  /* 0x000000060e007981 */ /* 0x000ee2000c1e1900 */
[----:B-1----:R-:W0:Y:S01]  /*0eb0*/  F2F.F64.F32 R12, UR4 ;  /* 0x00000004000c7d10 */ /* 0x002e220008201800 */
[----:B------:R-:W-:Y:S01]  /*0ec0*/  BSSY.RECONVERGENT B2, `(.L_x_14) ;  /* 0x0000010000027945 */ /* 0x000fe20003800200 */
[----:B0-----:R-:W-:-:S06]  /*0ed0*/  DFMA R38, R12, R24, R38 ;  /* 0x000000180c26722b */ /* 0x001fcc0000000026 */
[----:B----4-:R-:W0:Y:S01]  /*0ee0*/  MUFU.RCP R8, R3 ;  /* 0x0000000300087308 */ /* 0x010e220000001000 */
[----:B--2---:R-:W-:-:S07]  /*0ef0*/  FMUL R10, R27, R10 ;  /* 0x0000000a1b0a7220 */ /* 0x004fce0000400000 */
[----:B------:R-:W1:Y:S01]  /*0f00*/  F2F.F64.F32 R32, R10 ;  /* 0x0000000a00207310 */ /* 0x000e620000201800 */
[----:B0-----:R-:W-:-:S07]  /*0f10*/  FFMA R31, -R3, R8, 1 ;  /* 0x3f800000031f7423 */ /* 0x001fce0000000108 */
[----:B---3--:R-:W0:Y:S01]  /*0f20*/  FCHK P0, R0, R3 ;  /* 0x0000000300007302 */ /* 0x008e220000000000 */
[----:B------:R-:W-:-:S04]  /*0f30*/  FFMA R31, R8, R31, R8 ;  /* 0x0000001f081f7223 */ /* 0x000fc80000000008 */
[----:B------:R-:W-:Y:S01]  /*0f40*/  FFMA R8, R0, R31, RZ ;  /* 0x0000001f00087223 */ /* 0x000fe200000000ff */
[----:B-1----:R-:W-:-:S03]  /*0f50*/  DADD R32, R38, R32 ;  /* 0x0000000026207229 */ /* 0x002fc60000000020 */
[----:B------:R-:W-:-:S04]  /*0f60*/  FFMA R24, -R3, R8, R0 ;  /* 0x0000000803187223 */ /* 0x000fc80000000100 */
[----:B------:R-:W-:Y:S01]  /*0f70*/  FFMA R8, R31, R24, R8 ;  /* 0x000000181f087223 */ /* 0x000fe20000000008 */
[----:B0-----:R-:W-:Y:S06]  /*0f80*/  @!P0 BRA `(.L_x_15) ;  /* 0x00000000000c8947 */ /* 0x001fec0003800000 */
[----:B------:R-:W-:-:S07]  /*0f90*/  MOV R8, 0xfb0 ;  /* 0x00000fb000087802 */ /* 0x000fce0000000f00 */
[----:B------:R-:W-:Y:S05]  /*0fa0*/  CALL.REL.NOINC `($__internal_1_$__cuda_sm3x_div_rn_noftz_f32_slowpath) ;  /* 0x00000018002c7944 */ /* 0x000fea0003c00000 */
[----:B------:R-:W-:-:S07]  /*0fb0*/  MOV R8, R0 ;  /* 0x0000000000087202 */ /* 0x000fce0000000f00 */
.L_x_15:
[----:B------:R-:W-:Y:S05]  /*0fc0*/  BSYNC.RECONVERGENT B2 ;  /* 0x0000000000027941 */ /* 0x000fea0003800200 */
.L_x_14:
[----:B------:R-:W0:Y:S01]  /*0fd0*/  LDC.64 R24, c[0x0][0x388] ;  /* 0x0000e200ff187b82 */ /* 0x000e220000000a00 */
[----:B------:R-:W1:Y:S01]  /*0fe0*/  LDCU UR9, c[0x0][0x480] ;  /* 0x00009000ff0977ac */ /* 0x000e620008000800 */
[----:B------:R-:W2:Y:S01]  /*0ff0*/  LDCU UR8, c[0x0][0x48c] ;  /* 0x00009180ff0877ac */ /* 0x000ea20008000800 */
[----:B------:R-:W3:Y:S01]  /*1000*/  LDCU UR5, c[0x0][0x47c] ;  /* 0x00008f80ff0577ac */ /* 0x000ee20008000800 */
[----:B0-----:R-:W-:-:S05]  /*1010*/  IMAD.WIDE R24, R7, 0x4, R24 ;  /* 0x0000000407187825 */ /* 0x001fca00078e0218 */
[----:B------:R-:W4:Y:S01]  /*1020*/  LDG.E R30, desc[UR6][R24.64] ;  /* 0x00000006181e7981 */ /* 0x000f22000c1e1900 */
[----:B------:R-:W-:Y:S01]  /*1030*/  FMUL R8, R8, R11 ;  /* 0x0000000b08087220 */ /* 0x000fe20000400000 */
[----:B--2---:R-:W-:-:S03]  /*1040*/  ULOP3.LUT UR4, URZ, UR8, URZ, 0x33, !UPT ;  /* 0x00000008ff047292 */ /* 0x004fc6000f8e33ff */
[----:B-1----:R-:W-:Y:S01]  /*1050*/  FMUL R8, R8, UR9 ;  /* 0x0000000908087c20 */ /* 0x002fe20008400000 */
[----:B---3--:R-:W-:Y:S01]  /*1060*/  UIADD3 UR4, UPT, UPT, UR4, UR5, URZ ;  /* 0x0000000504047290 */ /* 0x008fe2000fffe0ff */
[----:B------:R-:W0:Y:S02]  /*1070*/  LDCU UR5, c[0x0][0x478] ;  /* 0x00008f00ff0577ac */ /* 0x000e240008000800 */
[----:B------:R-:W1:Y:S03]  /*1080*/  F2F.F64.F32 R10, R8 ;  /* 0x00000008000a7310 */ /* 0x000e660000201800 */
[----:B------:R-:W-:-:S04]  /*1090*/  ISETP.GT.AND P0, PT, R9, UR4, PT ;  /* 0x0000000409007c0c */ /* 0x000fc8000bf04270 */
[----:B------:R-:W-:Y:S01]  /*10a0*/  ISETP.LT.OR P0, PT, R9, UR8, P0 ;  /* 0x0000000809007c0c */ /* 0x000fe20008701670 */
[----:B------:R-:W2:Y:S01]  /*10b0*/  LDCU UR4, c[0x0][0x490] ;  /* 0x00009200ff0477ac */ /* 0x000ea20008000800 */
[----:B-1----:R-:W-:Y:S01]  /*10c0*/  DADD R32, R32, R10 ;  /* 0x0000000020207229 */ /* 0x002fe2000000000a */
[----:B------:R-:W1:Y:S10]  /*10d0*/  LDC.64 R10, c[0x0][0x410] ;  /* 0x00010400ff0a7b82 */ /* 0x000e740000000a00 */
[----:B------:R-:W3:Y:S01]  /*10e0*/  @P0 LDC.64 R28, c[0x0][0x440] ;  /* 0x00011000ff1c0b82 */ /* 0x000ee20000000a00 */
[----:B-1----:R-:W-:-:S04]  /*10f0*/  IMAD.WIDE R10, R7, 0x4, R10 ;  /* 0x00000004070a7825 */ /* 0x002fc800078e020a */
[----:B---3--:R-:W-:Y:S01]  /*1100*/  @P0 IMAD.WIDE.U32 R28, R9, 0x4, R28 ;  /* 0x00000004091c0825 */ /* 0x008fe200078e001c */
[----:B----4-:R-:W1:Y:S02]  /*1110*/  F2F.F64.F32 R26, R30 ;  /* 0x0000001e001a7310 */ /* 0x010e640000201800 */
[----:B-1----:R-:W-:Y:S01]  /*1120*/  DADD R32, R32, R26 ;  /* 0x0000000020207229 */ /* 0x002fe2000000001a */
[----:B------:R-:W1:Y:S05]  /*1130*/  @P0 LDC.64 R26, c[0x0][0x3c0] ;  /* 0x0000f000ff1a0b82 */ /* 0x000e6a0000000a00 */
[----:B------:R-:W3:Y:S02]  /*1140*/  F2F.F32.F64 R3, R32 ;  /* 0x0000002000037310 */ /* 0x000ee40000301000 */
[----:B---3--:R3:W-:Y:S04]  /*1150*/  STG.E desc[UR6][R24.64], R3 ;  /* 0x0000000318007986 */ /* 0x0087e8000c101906 */
[----:B------:R-:W4:Y:S01]  /*1160*/  @P0 LDG.E R0, desc[UR6][R10.64] ;  /* 0x000000060a000981 */ /* 0x000f22000c1e1900 */
[----:B-1----:R-:W-:-:S03]  /*1170*/  @P0 IMAD.WIDE R26, R7, 0x4, R26 ;  /* 0x00000004071a0825 */ /* 0x002fc600078e021a */
[----:B------:R-:W5:Y:S04]  /*1180*/  @P0 LDG.E R28, desc[UR6][R28.64] ;  /* 0x000000061c1c0981 */ /* 0x000f68000c1e1900 */
[----:B------:R-:W5:Y:S01]  /*1190*/  @P0 LDG.E R35, desc[UR6][R26.64] ;  /* 0x000000061a230981 */ /* 0x000f62000c1e1900 */
[----:B--2---:R-:W-:-:S04]  /*11a0*/  UIADD3 UR4, UPT, UPT, UR4, UR8, URZ ;  /* 0x0000000804047290 */ /* 0x004fc8000fffe0ff */
[----:B------:R-:W-:-:S04]  /*11b0*/  ULOP3.LUT UR4, URZ, UR4, URZ, 0x33, !UPT ;  /* 0x00000004ff047292 */ /* 0x000fc8000f8e33ff */
[----:B0-----:R-:W-:-:S06]  /*11c0*/  UIADD3 UR4, UPT, UPT, UR4, UR5, URZ ;  /* 0x0000000504047290 */ /* 0x001fcc000fffe0ff */
[----:B------:R-:W-:-:S04]  /*11d0*/  ISETP.GT.AND P1, PT, R6, UR4, PT ;  /* 0x0000000406007c0c */ /* 0x000fc8000bf24270 */
[----:B------:R-:W-:-:S13]  /*11e0*/  ISETP.LT.OR P1, PT, R6, UR8, P1 ;  /* 0x0000000806007c0c */ /* 0x000fda0008f21670 */
[----:B------:R-:W0:Y:S08]  /*11f0*/  @P1 LDC.64 R30, c[0x0][0x458] ;  /* 0x00011600ff1e1b82 */ /* 0x000e300000000a00 */
[----:B------:R-:W1:Y:S01]  /*1200*/  @P1 LDC.64 R32, c[0x0][0x3b8] ;  /* 0x0000ee00ff201b82 */ /* 0x000e620000000a00 */
[----:B0-----:R-:W-:-:S04]  /*1210*/  @P1 IMAD.WIDE.U32 R30, R6, 0x4, R30 ;  /* 0x00000004061e1825 */ /* 0x001fc800078e001e */
[----:B-1----:R-:W-:-:S04]  /*1220*/  @P1 IMAD.WIDE R32, R7, 0x4, R32 ;  /* 0x0000000407201825 */ /* 0x002fc800078e0220 */
[----:B----4-:R-:W-:-:S04]  /*1230*/  @P0 FMUL R0, R3, R0 ;  /* 0x0000000003000220 */ /* 0x010fc80000400000 */
[----:B---3--:R-:W-:-:S04]  /*1240*/  @P0 FMUL R3, R0, UR9 ;  /* 0x0000000900030c20 */ /* 0x008fc80008400000 */
[----:B-----5:R-:W-:Y:S02]  /*1250*/  @P0 FFMA R3, R28, R35, R3 ;  /* 0x000000231c030223 */ /* 0x020fe40000000003 */
[----:B------:R-:W0:Y:S03]  /*1260*/  LDC.64 R28, c[0x0][0x3c8] ;  /* 0x0000f200ff1c7b82 */ /* 0x000e260000000a00 */
[----:B------:R1:W-:Y:S04]  /*1270*/  @P0 STG.E desc[UR6][R26.64], R3 ;  /* 0x000000031a000986 */ /* 0x0003e8000c101906 */
[----:B------:R-:W2:Y:S04]  /*1280*/  @P1 LDG.E R10, desc[UR6][R10.64] ;  /* 0x000000060a0a1981 */ /* 0x000ea8000c1e1900 */
[----:B------:R-:W2:Y:S04]  /*1290*/  @P1 LDG.E R25, desc[UR6][R24.64] ;  /* 0x0000000618191981 */ /* 0x000ea8000c1e1900 */
[----:B------:R-:W3:Y:S04]  /*12a0*/  @P1 LDG.E R30, desc[UR6][R30.64] ;  /* 0x000000061e1e1981 */ /* 0x000ee8000c1e1900 */
[----:B------:R-:W3:Y:S01]  /*12b0*/  @P1 LDG.E R35, desc[UR6][R32.64] ;  /* 0x0000000620231981 */ /* 0x000ee2000c1e1900 */
[----:B0-----:R-:W-:-:S04]  /*12c0*/  IMAD.WIDE R28, R7, 0x4, R28 ;  /* 0x00000004071c7825 */ /* 0x001fc800078e021c */
[----:B--2---:R-:W-:Y:S02]  /*12d0*/  @P1 FMUL R0, R10, R25 ;  /* 0x000000190a001220 */ /* 0x004fe40000400000 */
[----:B------:R-:W0:Y:S02]  /*12e0*/  LDC R25, c[0x0][0x484] ;  /* 0x00012100ff197b82 */ /* 0x000e240000000800 */
[----:B------:R-:W-:-:S04]  /*12f0*/  @P1 FMUL R37, R0, UR9 ;  /* 0x0000000900251c20 */ /* 0x000fc80008400000 */
[----:B---3--:R-:W-:-:S05]  /*1300*/  @P1 FFMA R35, R30, R35, R37 ;  /* 0x000000231e231223 */ /* 0x008fca0000000025 */
[----:B------:R2:W-:Y:S04]  /*1310*/  @P1 STG.E desc[UR6][R32.64], R35 ;  /* 0x0000002320001986 */ /* 0x0005e8000c101906 */
[----:B------:R-:W3:Y:S04]  /*1320*/  LDG.E R0, desc[UR6][R28.64+0x4] ;  /* 0x000004061c007981 */ /* 0x000ee8000c1e1900 */
[----:B-1----:R-:W3:Y:S04]  /*1330*/  LDG.E R3, desc[UR6][R28.64] ;  /* 0x000000061c037981 */ /* 0x002ee8000c1e1900 */
[----:B------:R-:W4:Y:S04]  /*1340*/  LDG.E R8, desc[UR6][R28.64+0x8] ;  /* 0x000008061c087981 */ /* 0x000f28000c1e1900 */
[----:B------:R-:W4:Y:S01]  /*1350*/  LDG.E R11, desc[UR6][R28.64+-0x4] ;  /* 0xfffffc061c0b7981 */ /* 0x000f22000c1e1900 */
[----:B0-----:R-:W0:Y:S01]  /*1360*/  MUFU.RCP R10, R25 ;  /* 0x00000019000a7308 */ /* 0x001e220000001000 */
[----:B------:R-:W-:Y:S01]  /*1370*/  BSSY.RECONVERGENT B2, `(.L_x_16) ;  /* 0x0000011000027945 */ /* 0x000fe20003800200 */
[----:B---3--:R-:W-:Y:S01]  /*1380*/  FADD R0, R0, -R3 ;  /* 0x8000000300007221 */ /* 0x008fe20000000000 */
[----:B0-----:R-:W-:-:S03]  /*1390*/  FFMA R3, R10, -R25, 1 ;  /* 0x3f8000000a037423 */ /* 0x001fc60000000819 */
[----:B------:R-:W-:Y:S01]  /*13a0*/  FMUL R0, R0, 1.125 ;  /* 0x3f90000000007820 */ /* 0x000fe20000400000 */
[----:B------:R-:W-:Y:S01]  /*13b0*/  FFMA R10, R10, R3, R10 ;  /* 0x000000030a0a7223 */ /* 0x000fe2000000000a */
[----:B----4-:R-:W-:-:S04]  /*13c0*/  FADD R11, R8, -R11 ;  /* 0x8000000b080b7221 */ /* 0x010fc80000000000 */
[----:B------:R-:W-:-:S04]  /*13d0*/  FFMA R0, R11, 0.041666667908430099487, -R0 ;  /* 0x3d2aaaab0b007823 */ /* 0x000fc80000000800 */
[----:B------:R-:W0:Y:S01]  /*13e0*/  FCHK P2, R0, R25 ;  /* 0x0000001900007302 */ /* 0x000e220000040000 */
[----:B------:R-:W-:-:S04]  /*13f0*/  FFMA R3, R10, R0, RZ ;  /* 0x000000000a037223 */ /* 0x000fc800000000ff */
[----:B------:R-:W-:-:S04]  /*1400*/  FFMA R8, R3, -R25, R0 ;  /* 0x8000001903087223 */ /* 0x000fc80000000000 */
[----:B------:R-:W-:Y:S01]  /*1410*/  FFMA R10, R10, R8, R3 ;  /* 0x000000080a0a7223 */ /* 0x000fe20000000003 */
[----:B0-2---:R-:W-:Y:S06]  /*1420*/  @!P2 BRA `(.L_x_17) ;  /* 0x000000000014a947 */ /* 0x005fec0003800000 */
[----:B------:R-:W0:Y:S01]  /*1430*/  LDCU UR4, c[0x0][0x484] ;  /* 0x00009080ff0477ac */ /* 0x000e220008000800 */
[----:B------:R-:W-:Y:S02]  /*1440*/  MOV R8, 0x1470 ;  /* 0x0000147000087802 */ /* 0x000fe40000000f00 */
[----:B0-----:R-:W-:-:S07]  /*1450*/  MOV R3, UR4 ;  /* 0x0000000400037c02 */ /* 0x001fce0008000f00 */
[----:B------:R-:W-:Y:S05]  /*1460*/  CALL.REL.NOINC `($__internal_1_$__cuda_sm3x_div_rn_noftz_f32_slowpath) ;  /* 0x0000001000fc7944 */ /* 0x000fea0003c00000 */
[----:B------:R-:W-:-:S07]  /*1470*/  MOV R10, R0 ;  /* 0x00000000000a7202 */ /* 0x000fce0000000f00 */
.L_x_17:
[----:B------:R-:W-:Y:S05]  /*1480*/  BSYNC.RECONVERGENT B2 ;  /* 0x0000000000027941 */ /* 0x000fea0003800200 */
.L_x_16:
[----:B------:R-:W2:Y:S01]  /*1490*/  LDG.E R0, desc[UR6][R22.64+0x4] ;  /* 0x0000040616007981 */ /* 0x000ea2000c1e1900 */
[----:B------:R-:W0:Y:S03]  /*14a0*/  LDC R25, c[0x0][0x484] ;  /* 0x00012100ff197b82 */ /* 0x000e260000000800 */
[----:B------:R-:W2:Y:S04]  /*14b0*/  LDG.E R3, desc[UR6][R22.64] ;  /* 0x0000000616037981 */ /* 0x000ea8000c1e1900 */
[----:B------:R-:W3:Y:S04]  /*14c0*/  LDG.E R8, desc[UR6][R22.64+0x8] ;  /* 0x0000080616087981 */ /* 0x000ee8000c1e1900 */
[----:B------:R-:W3:Y:S01]  /*14d0*/  LDG.E R11, desc[UR6][R22.64+-0x4] ;  /* 0xfffffc06160b7981 */ /* 0x000ee2000c1e1900 */
[----:B------:R-:W-:Y:S01]  /*14e0*/  BSSY.RECONVERGENT B2, `(.L_x_18) ;  /* 0x0000012000027945 */ /* 0x000fe20003800200 */
[----:B0-----:R-:W0:Y:S01]  /*14f0*/  MUFU.RCP R24, R25 ;  /* 0x0000001900187308 */ /* 0x001e220000001000 */
        /* <DEDUP_REMOVED lines=14> */
[----:B------:R-:W-:Y:S05]  /*15e0*/  CALL.REL.NOINC `($__internal_1_$__cuda_sm3x_div_rn_noftz_f32_slowpath) ;  /* 0x00000010009c7944 */ /* 0x000fea0003c00000 */
[----:B------:R-:W-:-:S07]  /*15f0*/  MOV R11, R0 ;  /* 0x00000000000b7202 */ /* 0x000fce0000000f00 */
.L_x_19:
[----:B------:R-:W-:Y:S05]  /*1600*/  BSYNC.RECONVERGENT B2 ;  /* 0x0000000000027941 */ /* 0x000fea0003800200 */
.L_x_18:
[----:B------:R-:W2:Y:S01]  /*1610*/  LDG.E R0, desc[UR6][R20.64+0x4] ;  /* 0x0000040614007981 */ /* 0x000ea2000c1e1900 */
[----:B------:R-:W0:Y:S03]  /*1620*/  LDC R22, c[0x0][0x484] ;  /* 0x00012100ff167b82 */ /* 0x000e260000000800 */
[----:B------:R-:W2:Y:S04]  /*1630*/  LDG.E R3, desc[UR6][R20.64] ;  /* 0x0000000614037981 */ /* 0x000ea8000c1e1900 */
[----:B------:R-:W3:Y:S04]  /*1640*/  LDG.E R8, desc[UR6][R20.64+0x8] ;  /* 0x0000080614087981 */ /* 0x000ee8000c1e1900 */
[----:B------:R-:W3:Y:S01]  /*1650*/  LDG.E R23, desc[UR6][R20.64+-0x4] ;  /* 0xfffffc0614177981 */ /* 0x000ee2000c1e1900 */
[----:B------:R-:W-:Y:S01]  /*1660*/  BSSY.RECONVERGENT B2, `(.L_x_20) ;  /* 0x0000013000027945 */ /* 0x000fe20003800200 */
[----:B0-----:R-:W0:Y:S01]  /*1670*/  MUFU.RCP R25, R22 ;  /* 0x0000001600197308 */ /* 0x001e220000001000 */
[----:B--2---:R-:W-:-:S04]  /*1680*/  FADD R0, R0, -R3 ;  /* 0x8000000300007221 */ /* 0x004fc80000000000 */
[----:B------:R-:W-:Y:S01]  /*1690*/  FMUL R0, R0, 1.125 ;  /* 0x3f90000000007820 */ /* 0x000fe20000400000 */
[----:B---3--:R-:W-:Y:S01]  /*16a0*/  FADD R23, R8, -R23 ;  /* 0x8000001708177221 */ /* 0x008fe20000000000 */
[----:B0-----:R-:W-:-:S03]  /*16b0*/  FFMA R8, R25, -R22, 1 ;  /* 0x3f80000019087423 */ /* 0x001fc60000000816 */
        /* <DEDUP_REMOVED lines=8> */
[----:B------:R-:W-:Y:S02]  /*1740*/  MOV R0, R23 ;  /* 0x0000001700007202 */ /* 0x000fe40000000f00 */
[----:B------:R-:W-:Y:S02]  /*1750*/  MOV R8, 0x1780 ;  /* 0x0000178000087802 */ /* 0x000fe40000000f00 */
[----:B0-----:R-:W-:-:S07]  /*1760*/  MOV R3, UR4 ;  /* 0x0000000400037c02 */ /* 0x001fce0008000f00 */
[----:B------:R-:W-:Y:S05]  /*1770*/  CALL.REL.NOINC `($__internal_1_$__cuda_sm3x_div_rn_noftz_f32_slowpath) ;  /* 0x0000001000387944 */ /* 0x000fea0003c00000 */
[----:B------:R-:W-:-:S07]  /*1780*/  MOV R21, R0 ;  /* 0x0000000000157202 */ /* 0x000fce0000000f00 */
.L_x_21:
[----:B------:R-:W-:Y:S05]  /*1790*/  BSYNC.RECONVERGENT B2 ;  /* 0x0000000000027941 */ /* 0x000fea0003800200 */
.L_x_20:
[----:B------:R-:W0:Y:S08]  /*17a0*/  LDC.64 R28, c[0x0][0x3d0] ;  /* 0x0000f400ff1c7b82 */ /* 0x000e300000000a00 */
[----:B------:R-:W1:Y:S08]  /*17b0*/  LDC R25, c[0x0][0x478] ;  /* 0x00011e00ff197b82 */ /* 0x000e700000000800 */
[----:B------:R-:W2:Y:S01]  /*17c0*/  LDC R31, c[0x0][0x488] ;  /* 0x00012200ff1f7b82 */ /* 0x000ea20000000800 */
[----:B0-----:R-:W-:-:S04]  /*17d0*/  IMAD.WIDE R22, R7, 0x4, R28 ;  /* 0x0000000407167825 */ /* 0x001fc800078e021c */
[----:B------:R-:W-:Y:S01]  /*17e0*/  IMAD.WIDE R26, R4, 0x4, R28 ;  /* 0x00000004041a7825 */ /* 0x000fe200078e021c */
[----:B-1----:R-:W-:-:S03]  /*17f0*/  IADD3 R20, PT, PT, R6, -R25, R5 ;  /* 0x8000001906147210 */ /* 0x002fc60007ffe005 */
[----:B------:R-:W-:Y:S02]  /*1800*/  IMAD.WIDE R24, R25, 0x4, R22 ;  /* 0x0000000419187825 */ /* 0x000fe400078e0216 */
[----:B------:R-:W3:Y:S02]  /*1810*/  LDG.E R27, desc[UR6][R26.64] ;  /* 0x000000061a1b7981 */ /* 0x000ee4000c1e1900 */
[----:B------:R-:W-:Y:S02]  /*1820*/  IMAD.WIDE R28, R20, 0x4, R28 ;  /* 0x00000004141c7825 */ /* 0x000fe400078e021c */
        /* <DEDUP_REMOVED lines=21> */
.L_x_23:
[----:B------:R-:W-:Y:S05]  /*1980*/  BSYNC.RECONVERGENT B2 ;  /* 0x0000000000027941 */ /* 0x000fea0003800200 */
.L_x_22:
[----:B------:R-:W0:Y:S08]  /*1990*/  LDC.64 R26, c[0x0][0x3a0] ;  /* 0x0000e800ff1a7b82 */ /* 0x000e300000000a00 */
[----:B------:R-:W1:Y:S08]  /*19a0*/  LDC R23, c[0x0][0x478] ;  /* 0x00011e00ff177b82 */ /* 0x000e700000000800 */
[----:B------:R-:W2:Y:S01]  /*19b0*/  LDC R29, c[0x0][0x488] ;  /* 0x00012200ff1d7b82 */ /* 0x000ea20000000800 */
[----:B0-----:R-:W-:-:S04]  /*19c0*/  IMAD.WIDE R24, R4, 0x4, R26 ;  /* 0x0000000404187825 */ /* 0x001fc800078e021a */
[----:B------:R-:W-:Y:S02]  /*19d0*/  IMAD.WIDE R26, R20, 0x4, R26 ;  /* 0x00000004141a7825 */ /* 0x000fe400078e021a */
[----:B------:R-:W3:Y:S02]  /*19e0*/  LDG.E R25, desc[UR6][R24.64] ;  /* 0x0000000618197981 */ /* 0x000ee4000c1e1900 */
        /* <DEDUP_REMOVED lines=22> */
.L_x_25:
[----:B------:R-:W-:Y:S05]  /*1b50*/  BSYNC.RECONVERGENT B2 ;  /* 0x0000000000027941 */ /* 0x000fea0003800200 */
.L_x_24:
[----:B------:R-:W0:Y:S08]  /*1b60*/  LDC.64 R18, c[0x0][0x448] ;  /* 0x00011200ff127b82 */ /* 0x000e300000000a00 */
[----:B------:R-:W1:Y:S01]  /*1b70*/  LDC.64 R24, c[0x0][0x450] ;  /* 0x00011400ff187b82 */ /* 0x000e620000000a00 */
[----:B0-----:R-:W-:-:S06]  /*1b80*/  IMAD.WIDE.U32 R18, R6, 0x4, R18 ;  /* 0x0000000406127825 */ /* 0x001fcc00078e0012 */
[----:B------:R-:W2:Y:S01]  /*1b90*/  LDG.E R18, desc[UR6][R18.64] ;  /* 0x0000000612127981 */ /* 0x000ea2000c1e1900 */
[----:B-1----:R-:W-:-:S05]  /*1ba0*/  IMAD.WIDE.U32 R24, R6, 0x4, R24 ;  /* 0x0000000406187825 */ /* 0x002fca00078e0018 */
[----:B------:R-:W3:Y:S01]  /*1bb0*/  LDG.E R3, desc[UR6][R24.64] ;  /* 0x0000000618037981 */ /* 0x000ee2000c1e1900 */
[----:B------:R-:W-:Y:S01]  /*1bc0*/  HFMA2 R22, -RZ, RZ, 0, 5.9604644775390625e-08 ;  /* 0x00000001ff167431 */ /* 0x000fe200000001ff */
[----:B------:R-:W-:Y:S01]  /*1bd0*/  BSSY.RECONVERGENT B0, `(.L_x_26) ;  /* 0x0000017000007945 */ /* 0x000fe20003800200 */
[----:B--2---:R-:W0:Y:S01]  /*1be0*/  F2F.F64.F32 R26, R18 ;  /* 0x00000012001a7310 */ /* 0x004e220000201800 */
[----:B---3--:R-:W-:-:S07]  /*1bf0*/  FMUL R3, R3, R10 ;  /* 0x0000000a03037220 */ /* 0x008fce0000400000 */
[----:B0-----:R-:W0:Y:S02]  /*1c00*/  MUFU.RCP64H R23, R27 ;  /* 0x0000001b00177308 */ /* 0x001e240000001800 */
[----:B0-----:R-:W-:-:S08]  /*1c10*/  DFMA R28, -R26, R22, 1 ;  /* 0x3ff000001a1c742b */ /* 0x001fd00000000116 */
[----:B------:R-:W-:Y:S02]  /*1c20*/  DFMA R30, R28, R28, R28 ;  /* 0x0000001c1c1e722b */ /* 0x000fe4000000001c */
[----:B------:R-:W0:Y:S06]  /*1c30*/  F2F.F64.F32 R28, R11 ;  /* 0x0000000b001c7310 */ /* 0x000e2c0000201800 */
[----:B------:R-:W-:-:S08]  /*1c40*/  DFMA R30, R22, R30, R22 ;  /* 0x0000001e161e722b */ /* 0x000fd00000000016 */
[----:B------:R-:W-:Y:S02]  /*1c50*/  DFMA R22, -R26, R30, 1 ;  /* 0x3ff000001a16742b */ /* 0x000fe4000000011e */
[----:B0-----:R-:W-:-:S06]  /*1c60*/  DMUL R28, R16, R28 ;  /* 0x0000001c101c7228 */ /* 0x001fcc0000000000 */
[----:B------:R-:W-:-:S04]  /*1c70*/  DFMA R22, R30, R22, R30 ;  /* 0x000000161e16722b */ /* 0x000fc8000000001e */
[----:B------:R-:W-:-:S04]  /*1c80*/  FSETP.GEU.AND P3, PT, |R29|, 6.5827683646048100446e-37, PT ;  /* 0x036000001d00780b */ /* 0x000fc80003f6e200 */
[----:B------:R-:W-:-:S08]  /*1c90*/  DMUL R16, R28, R22 ;  /* 0x000000161c107228 */ /* 0x000fd00000000000 */
[----:B------:R-:W-:-:S08]  /*1ca0*/  DFMA R24, -R26, R16, R28 ;  /* 0x000000101a18722b */ /* 0x000fd0000000011c */
[----:B------:R-:W-:Y:S01]  /*1cb0*/  DFMA R22, R22, R24, R16 ;  /* 0x000000181616722b */ /* 0x000fe20000000010 */
[----:B------:R0:W1:Y:S09]  /*1cc0*/  F2F.F64.F32 R16, R3 ;  /* 0x0000000300107310 */ /* 0x0000720000201800 */
[----:B------:R-:W-:-:S05]  /*1cd0*/  FFMA R0, RZ, R27, R23 ;  /* 0x0000001bff007223 */ /* 0x000fca0000000017 */
[----:B------:R-:W-:-:S13]  /*1ce0*/  FSETP.GT.AND P2, PT, |R0|, 1.469367938527859385e-39, PT ;  /* 0x001000000000780b */ /* 0x000fda0003f44200 */
[----:B01----:R-:W-:Y:S05]  /*1cf0*/  @P2 BRA P3, `(.L_x_27) ;  /* 0x0000000000102947 */ /* 0x003fea0001800000 */
[----:B------:R-:W-:-:S07]  /*1d00*/  MOV R0, 0x1d20 ;  /* 0x00001d2000007802 */ /* 0x000fce0000000f00 */
[----:B------:R-:W-:Y:S05]  /*1d10*/  CALL.REL.NOINC `($__internal_0_$__cuda_sm20_div_rn_f64_full) ;  /* 0x0000000400647944 */ /* 0x000fea0003c00000 */
[----:B------:R-:W-:Y:S02]  /*1d20*/  MOV R22, R34 ;  /* 0x0000002200167202 */ /* 0x000fe40000000f00 */
[----:B------:R-:W-:-:S07]  /*1d30*/  MOV R23, R35 ;  /* 0x0000002300177202 */ /* 0x000fce0000000f00 */
.L_x_27:
[----:B------:R-:W-:Y:S05]  /*1d40*/  BSYNC.RECONVERGENT B0 ;  /* 0x0000000000007941 */ /* 0x000fea0003800200 */
.L_x_26:
[----:B------:R-:W0:Y:S01]  /*1d50*/  MUFU.RCP R3, R18 ;  /* 0x0000001200037308 */ /* 0x000e220000001000 */
[----:B------:R-:W-:Y:S01]  /*1d60*/  FMUL R0, R2, R21 ;  /* 0x0000001502007220 */ /* 0x000fe20000400000 */
[----:B------:R-:W-:Y:S01]  /*1d70*/  BSSY.RECONVERGENT B2, `(.L_x_28) ;  /* 0x000000d000027945 */ /* 0x000fe20003800200 */
[----:B------:R-:W-:-:S05]  /*1d80*/  DFMA R12, R12, R22, R16 ;  /* 0x000000160c0c722b */ /* 0x000fca0000000010 */
[----:B------:R-:W1:Y:S01]  /*1d90*/  FCHK P2, R0, R18 ;  /* 0x0000001200007302 */ /* 0x000e620000040000 */
[----:B0-----:R-:W-:-:S04]  /*1da0*/  FFMA R8, -R18, R3, 1 ;  /* 0x3f80000012087423 */ /* 0x001fc80000000103 */
[----:B------:R-:W-:-:S04]  /*1db0*/  FFMA R3, R3, R8, R3 ;  /* 0x0000000803037223 */ /* 0x000fc80000000003 */
[----:B------:R-:W-:-:S04]  /*1dc0*/  FFMA R2, R0, R3, RZ ;  /* 0x0000000300027223 */ /* 0x000fc800000000ff */
[----:B------:R-:W-:-:S04]  /*1dd0*/  FFMA R8, -R18, R2, R0 ;  /* 0x0000000212087223 */ /* 0x000fc80000000100 */
[----:B------:R-:W-:Y:S01]  /*1de0*/  FFMA R2, R3, R8, R2 ;  /* 0x0000000803027223 */ /* 0x000fe20000000002 */
[----:B-1----:R-:W-:Y:S06]  /*1df0*/  @!P2 BRA `(.L_x_29) ;  /* 0x000000000010a947 */ /* 0x002fec0003800000 */
[----:B------:R-:W-:Y:S02]  /*1e00*/  MOV R3, R18 ;  /* 0x0000001200037202 */ /* 0x000fe40000000f00 */
[----:B------:R-:W-:-:S07]  /*1e10*/  MOV R8, 0x1e30 ;  /* 0x00001e3000087802 */ /* 0x000fce0000000f00 */
[----:B------:R-:W-:Y:S05]  /*1e20*/  CALL.REL.NOINC `($__internal_1_$__cuda_sm3x_div_rn_noftz_f32_slowpath) ;  /* 0x00000008008c7944 */ /* 0x000fea0003c00000 */
[----:B------:R-:W-:-:S07]  /*1e30*/  MOV R2, R0 ;  /* 0x0000000000027202 */ /* 0x000fce0000000f00 */
.L_x_29:
[----:B------:R-:W-:Y:S05]  /*1e40*/  BSYNC.RECONVERGENT B2 ;  /* 0x0000000000027941 */ /* 0x000fea0003800200 */
.L_x_28:
[----:B------:R-:W0:Y:S01]  /*1e50*/  LDC.64 R18, c[0x0][0x430] ;  /* 0x00010c00ff127b82 */ /* 0x000e220000000a00 */
[----:B------:R-:W2:Y:S01]  /*1e60*/  LDG.E R0, desc[UR6][R14.64] ;  /* 0x000000060e007981 */ /* 0x000ea2000c1e1900 */
[----:B------:R-:W1:Y:S06]  /*1e70*/  LDCU UR4, c[0x0][0x480] ;  /* 0x00009000ff0477ac */ /* 0x000e6c0008000800 */
[----:B------:R-:W3:Y:S01]  /*1e80*/  LDC.64 R10, c[0x0][0x438] ;  /* 0x00010e00ff0a7b82 */ /* 0x000ee20000000a00 */
[----:B0-----:R-:W-:-:S06]  /*1e90*/  IMAD.WIDE.U32 R18, R9, 0x4, R18 ;  /* 0x0000000409127825 */ /* 0x001fcc00078e0012 */
[----:B------:R-:W4:Y:S01]  /*1ea0*/  LDG.E R19, desc[UR6][R18.64] ;  /* 0x0000000612137981 */ /* 0x000f22000c1e1900 */
[----:B---3--:R-:W-:-:S06]  /*1eb0*/  IMAD.WIDE.U32 R10, R9, 0x4, R10 ;  /* 0x00000004090a7825 */ /* 0x008fcc00078e000a */
[----:B------:R-:W3:Y:S01]  /*1ec0*/  LDG.E R10, desc[UR6][R10.64] ;  /* 0x000000060a0a7981 */ /* 0x000ee2000c1e1900 */
[----:B-1----:R-:W-:-:S04]  /*1ed0*/  FMUL R8, R2, UR4 ;  /* 0x0000000402087c20 */ /* 0x002fc80008400000 */
[----:B------:R-:W0:Y:S01]  /*1ee0*/  F2F.F64.F32 R2, R8 ;  /* 0x0000000800027310 */ /* 0x000e220000201800 */
[----:B------:R-:W-:Y:S01]  /*1ef0*/  BSSY.RECONVERGENT B2, `(.L_x_30) ;  /* 0x0000011000027945 */ /* 0x000fe20003800200 */
[----:B0-----:R-:W-:-:S06]  /*1f00*/  DADD R2, R12, R2 ;  /* 0x000000000c027229 */ /* 0x001fcc0000000002 */
[----:B----4-:R-:W0:Y:S01]  /*1f10*/  MUFU.RCP R20, R19 ;  /* 0x0000001300147308 */ /* 0x010e220000001000 */
[----:B---3--:R-:W-:-:S07]  /*1f20*/  FMUL R5, R10, R5 ;  /* 0x000000050a057220 */ /* 0x008fce0000400000 */
[----:B--2---:R-:W1:Y:S08]  /*1f30*/  FCHK P2, R0, R19 ;  /* 0x0000001300007302 */ /* 0x004e700000040000 */
[----:B------:R-:W2:Y:S01]  /*1f40*/  F2F.F64.F32 R16, R5 ;  /* 0x0000000500107310 */ /* 0x000ea20000201800 */
[----:B0-----:R-:W-:-:S04]  /*1f50*/  FFMA R21, -R19, R20, 1 ;  /* 0x3f80000013157423 */ /* 0x001fc80000000114 */
[----:B------:R-:W-:-:S04]  /*1f60*/  FFMA R21, R20, R21, R20 ;  /* 0x0000001514157223 */ /* 0x000fc80000000014 */
[----:B------:R-:W-:Y:S01]  /*1f70*/  FFMA R12, R0, R21, RZ ;  /* 0x00000015000c7223 */ /* 0x000fe200000000ff */
[----:B--2---:R-:W-:-:S03]  /*1f80*/  DADD R10, R2, R16 ;  /* 0x00000000020a7229 */ /* 0x004fc60000000010 */
[----:B------:R-:W-:-:S04]  /*1f90*/  FFMA R2, -R19, R12, R0 ;  /* 0x0000000c13027223 */ /* 0x000fc80000000100 */
[----:B------:R-:W-:Y:S01]  /*1fa0*/  FFMA R21, R21, R2, R12 ;  /* 0x0000000215157223 */ /* 0x000fe2000000000c */
[----:B-1----:R-:W-:Y:S06]  /*1fb0*/  @!P2 BRA `(.L_x_31) ;  /* 0x000000000010a947 */ /* 0x002fec0003800000 */
[----:B------:R-:W-:Y:S02]  /*1fc0*/  MOV R3, R19 ;  /* 0x0000001300037202 */ /* 0x000fe40000000f00 */
[----:B------:R-:W-:-:S07]  /*1fd0*/  MOV R8, 0x1ff0 ;  /* 0x00001ff000087802 */ /* 0x000fce0000000f00 */
[----:B------:R-:W-:Y:S05]  /*1fe0*/  CALL.REL.NOINC `($__internal_1_$__cuda_sm3x_div_rn_noftz_f32_slowpath) ;  /* 0x00000008001c7944 */ /* 0x000fea0003c00000 */
[----:B------:R-:W-:-:S07]  /*1ff0*/  MOV R21, R0 ;  /* 0x0000000000157202 */ /* 0x000fce0000000f00 */
.L_x_31:
[----:B------:R-:W-:Y:S05]  /*2000*/  BSYNC.RECONVERGENT B2 ;  /* 0x0000000000027941 */ /* 0x000fea0003800200 */
.L_x_30:
[----:B------:R-:W0:Y:S01]  /*2010*/  LDC.64 R2, c[0x0][0x380] ;  /* 0x0000e000ff027b82 */ /* 0x000e220000000a00 */
[----:B------:R-:W1:Y:S01]  /*2020*/  LDCU UR4, c[0x0][0x480] ;  /* 0x00009000ff0477ac */ /* 0x000e620008000800 */
[----:B0-----:R-:W-:-:S05]  /*2030*/  IMAD.WIDE R2, R7, 0x4, R2 ;  /* 0x0000000407027825 */ /* 0x001fca00078e0202 */
[----:B------:R-:W2:Y:S01]  /*2040*/  LDG.E R12, desc[UR6][R2.64] ;  /* 0x00000006020c7981 */ /* 0x000ea2000c1e1900 */
[----:B------:R-:W-:Y:S01]  /*2050*/  FMUL R4, R21, R4 ;  /* 0x0000000415047220 */ /* 0x000fe20000400000 */
[----:B------:R-:W-:Y:S03]  /*2060*/  BSSY.RECONVERGENT B0, `(.L_x_32) ;  /* 0x0000016000007945 */ /* 0x000fe60003800200 */
[----:B-1----:R-:W-:-:S04]  /*2070*/  FMUL R0, R4, UR4 ;  /* 0x0000000404007c20 */ /* 0x002fc80008400000 */
[----:B------:R-:W0:Y:S02]  /*2080*/  F2F.F64.F32 R4, R0 ;  /* 0x0000000000047310 */ /* 0x000e240000201800 */
[----:B0-----:R-:W-:Y:S01]  /*2090*/  DADD R4, R10, R4 ;  /* 0x000000000a047229 */ /* 0x001fe20000000004 */
[----:B------:R-:W0:Y:S02]  /*20a0*/  LDC.64 R10, c[0x0][0x408] ;  /* 0x00010200ff0a7b82 */ /* 0x000e240000000a00 */
[----:B0-----:R-:W-:-:S03]  /*20b0*/  IMAD.WIDE R10, R7, 0x4, R10 ;  /* 0x00000004070a7825 */ /* 0x001fc600078e020a */
[----:B--2---:R-:W0:Y:S02]  /*20c0*/  F2F.F64.F32 R12, R12 ;  /* 0x0000000c000c7310 */ /* 0x004e240000201800 */
[----:B0-----:R-:W-:-:S06]  /*20d0*/  DADD R4, R4, R12 ;  /* 0x0000000004047229 */ /* 0x001fcc000000000c */
[----:B------:R-:W0:Y:S02]  /*20e0*/  F2F.F32.F64 R15, R4 ;  /* 0x00000004000f7310 */ /* 0x000e240000301000 */
[----:B0-----:R0:W-:Y:S01]  /*20f0*/  STG.E desc[UR6][R2.64], R15 ;  /* 0x0000000f02007986 */ /* 0x0011e2000c101906 */
[----:B------:R-:W-:Y:S05]  /*2100*/  @!P0 BRA `(.L_x_33) ;  /* 0x00000000002c8947 */ /* 0x000fea0003800000 */
[----:B------:R-:W1:Y:S01]  /*2110*/  LDC.64 R4, c[0x0][0x470] ;  /* 0x00011c00ff047b82 */ /* 0x000e620000000a00 */
[----:B------:R-:W2:Y:S07]  /*2120*/  LDG.E R0, desc[UR6][R10.64] ;  /* 0x000000060a007981 */ /* 0x000eae000c1e1900 */
[----:B------:R-:W3:Y:S01]  /*2130*/  LDC.64 R12, c[0x0][0x3b0] ;  /* 0x0000ec00ff0c7b82 */ /* 0x000ee20000000a00 */
[----:B-1----:R-:W-:-:S06]  /*2140*/  IMAD.WIDE.U32 R4, R9, 0x4, R4 ;  /* 0x0000000409047825 */ /* 0x002fcc00078e0004 */
[----:B------:R-:W4:Y:S01]  /*2150*/  LDG.E R4, desc[UR6][R4.64] ;  /* 0x0000000604047981 */ /* 0x000f22000c1e1900 */
[----:B---3--:R-:W-:-:S05]  /*2160*/  IMAD.WIDE R8, R7, 0x4, R12 ;  /* 0x0000000407087825 */ /* 0x008fca00078e020c */
[----:B------:R-:W4:Y:S01]  /*2170*/  LDG.E R13, desc[UR6][R8.64] ;  /* 0x00000006080d7981 */ /* 0x000f22000c1e1900 */
[----:B--2---:R-:W-:-:S04]  /*2180*/  FMUL R0, R15, R0 ;  /* 0x000000000f007220 */ /* 0x004fc80000400000 */
[----:B0-----:R-:W-:-:S04]  /*2190*/  FMUL R15, R0, UR4 ;  /* 0x00000004000f7c20 */ /* 0x001fc80008400000 */
[----:B----4-:R-:W-:-:S05]  /*21a0*/  FFMA R13, R4, R13, R15 ;  /* 0x0000000d040d7223 */ /* 0x010fca000000000f */
[----:B------:R1:W-:Y:S02]  /*21b0*/  STG.E desc[UR6][R8.64], R13 ;  /* 0x0000000d08007986 */ /* 0x0003e4000c101906 */
.L_x_33:
[----:B------:R-:W-:Y:S05]  /*21c0*/  BSYNC.RECONVERGENT B0 ;  /* 0x0000000000007941 */ /* 0x000fea0003800200 */
.L_x_32:
[----:B------:R-:W-:Y:S05]  /*21d0*/  @!P1 EXIT ;  /* 0x000000000000994d */ /* 0x000fea0003800000 */
[----:B------:R-:W2:Y:S01]  /*21e0*/  LDC.64 R4, c[0x0][0x428] ;  /* 0x00010a00ff047b82 */ /* 0x000ea20000000a00 */
[----:B------:R-:W3:Y:S04]  /*21f0*/  LDG.E R10, desc[UR6][R10.64] ;  /* 0x000000060a0a7981 */ /* 0x000ee8000c1e1900 */
[----:B0-----:R-:W3:Y:S03]  /*2200*/  LDG.E R3, desc[UR6][R2.64] ;  /* 0x0000000602037981 */ /* 0x001ee6000c1e1900 */
[----:B-1----:R-:W0:Y:S01]  /*2210*/  LDC.64 R8, c[0x0][0x3a8] ;  /* 0x0000ea00ff087b82 */ /* 0x002e220000000a00 */
[----:B--2---:R-:W-:-:S06]  /*2220*/  IMAD.WIDE.U32 R4, R6, 0x4, R4 ;  /* 0x0000000406047825 */ /* 0x004fcc00078e0004 */
[----:B------:R-:W2:Y:S01]  /*2230*/  LDG.E R4, desc[UR6][R4.64] ;  /* 0x0000000604047981 */ /* 0x000ea2000c1e1900 */
[----:B0-----:R-:W-:-:S05]  /*2240*/  IMAD.WIDE R6, R7, 0x4, R8 ;  /* 0x0000000407067825 */ /* 0x001fca00078e0208 */
[----:B------:R-:W2:Y:S01]  /*2250*/  LDG.E R9, desc[UR6][R6.64] ;  /* 0x0000000606097981 */ /* 0x000ea2000c1e1900 */
[----:B---3--:R-:W-:-:S04]  /*2260*/  FMUL R0, R10, R3 ;  /* 0x000000030a007220 */ /* 0x008fc80000400000 */
[----:B------:R-:W-:-:S04]  /*2270*/  FMUL R13, R0, UR4 ;  /* 0x00000004000d7c20 */ /* 0x000fc80008400000 */
[----:B--2---:R-:W-:-:S05]  /*2280*/  FFMA R9, R4, R9, R13 ;  /* 0x0000000904097223 */ /* 0x004fca000000000d */
[----:B------:R-:W-:Y:S01]  /*2290*/  STG.E desc[UR6][R6.64], R9 ;  /* 0x0000000906007986 */ /* 0x000fe2000c101906 */
[----:B------:R-:W-:Y:S05]  /*22a0*/  EXIT ;  /* 0x000000000000794d */ /* 0x000fea0003800000 */
        .weak           $__internal_0_$__cuda_sm20_div_rn_f64_full
        .type           $__internal_0_$__cuda_sm20_div_rn_f64_full,@function
        .size           $__internal_0_$__cuda_sm20_div_rn_f64_full,($__internal_1_$__cuda_sm3x_div_rn_noftz_f32_slowpath - $__internal_0_$__cuda_sm20_div_rn_f64_full)
$__internal_0_$__cuda_sm20_div_rn_f64_full:
[----:B------:R-:W-:Y:S01]  /*22b0*/  FSETP.GEU.AND P4, PT, |R29|, 1.469367938527859385e-39, PT ;  /* 0x001000001d00780b */ /* 0x000fe20003f8e200 */
[----:B------:R-:W-:Y:S01]  /*22c0*/  BSSY.RECONVERGENT B1, `(.L_x_34) ;  /* 0x0000056000017945 */ /* 0x000fe20003800200 */
[C---:B------:R-:W-:Y:S02]  /*22d0*/  FSETP.GEU.AND P2, PT, |R27|.reuse, 1.469367938527859385e-39, PT ;  /* 0x001000001b00780b */ /* 0x040fe40003f4e200 */
[----:B------:R-:W-:Y:S02]  /*22e0*/  LOP3.LUT R36, R27, 0x800fffff, RZ, 0xc0, !PT ;  /* 0x800fffff1b247812 */ /* 0x000fe400078ec0ff */
[----:B------:R-:W-:Y:S02]  /*22f0*/  LOP3.LUT R3, R29, 0x7ff00000, RZ, 0xc0, !PT ;  /* 0x7ff000001d037812 */ /* 0x000fe400078ec0ff */
[----:B------:R-:W-:Y:S02]  /*2300*/  LOP3.LUT R37, R36, 0x3ff00000, RZ, 0xfc, !PT ;  /* 0x3ff0000024257812 */ /* 0x000fe400078efcff */
[----:B------:R-:W-:-:S02]  /*2310*/  MOV R36, R26 ;  /* 0x0000001a00247202 */ /* 0x000fc40000000f00 */
[C---:B------:R-:W-:Y:S02]  /*2320*/  LOP3.LUT R33, R27.reuse, 0x7ff00000, RZ, 0xc0, !PT ;  /* 0x7ff000001b217812 */ /* 0x040fe400078ec0ff */
[----:B------:R-:W-:Y:S01]  /*2330*/  @!P4 LOP3.LUT R8, R27, 0x7ff00000, RZ, 0xc0, !PT ;  /* 0x7ff000001b08c812 */ /* 0x000fe200078ec0ff */
[----:B------:R-:W-:Y:S01]  /*2340*/  @!P2 DMUL R36, R26, 8.98846567431157953865e+307 ;  /* 0x7fe000001a24a828 */ /* 0x000fe20000000000 */
[C---:B------:R-:W-:Y:S02]  /*2350*/  ISETP.GE.U32.AND P3, PT, R3.reuse, R33, PT ;  /* 0x000000210300720c */ /* 0x040fe40003f66070 */
[----:B------:R-:W-:Y:S02]  /*2360*/  @!P4 ISETP.GE.U32.AND P5, PT, R3, R8, PT ;  /* 0x000000080300c20c */ /* 0x000fe40003fa6070 */
[----:B------:R-:W-:Y:S01]  /*2370*/  MOV R8, 0x1ca00000 ;  /* 0x1ca0000000087802 */ /* 0x000fe20000000f00 */
[----:B------:R-:W0:Y:S01]  /*2380*/  MUFU.RCP64H R35, R37 ;  /* 0x0000002500237308 */ /* 0x000e220000001800 */
[----:B------:R-:W-:-:S02]  /*2390*/  MOV R30, R28 ;  /* 0x0000001c001e7202 */ /* 0x000fc40000000f00 */
[C---:B------:R-:W-:Y:S02]  /*23a0*/  @!P4 SEL R25, R8.reuse, 0x63400000, !P5 ;  /* 0x634000000819c807 */ /* 0x040fe40006800000 */
[----:B------:R-:W-:Y:S02]  /*23b0*/  SEL R31, R8, 0x63400000, !P3 ;  /* 0x63400000081f7807 */ /* 0x000fe40005800000 */
[--C-:B------:R-:W-:Y:S02]  /*23c0*/  @!P4 LOP3.LUT R24, R25, 0x80000000, R29.reuse, 0xf8, !PT ;  /* 0x800000001918c812 */ /* 0x100fe400078ef81d */
[----:B------:R-:W-:Y:S02]  /*23d0*/  LOP3.LUT R31, R31, 0x800fffff, R29, 0xf8, !PT ;  /* 0x800fffff1f1f7812 */ /* 0x000fe400078ef81d */
[----:B------:R-:W-:Y:S02]  /*23e0*/  @!P4 LOP3.LUT R25, R24, 0x100000, RZ, 0xfc, !PT ;  /* 0x001000001819c812 */ /* 0x000fe400078efcff */
[----:B------:R-:W-:-:S02]  /*23f0*/  @!P4 MOV R24, RZ ;  /* 0x000000ff0018c202 */ /* 0x000fc40000000f00 */
[----:B------:R-:W-:Y:S02]  /*2400*/  MOV R34, 0x1 ;  /* 0x0000000100227802 */ /* 0x000fe40000000f00 */
[----:B------:R-:W-:Y:S02]  /*2410*/  MOV R32, R3 ;  /* 0x0000000300207202 */ /* 0x000fe40000000f00 */
[----:B------:R-:W-:Y:S01]  /*2420*/  @!P4 DFMA R30, R30, 2, -R24 ;  /* 0x400000001e1ec82b */ /* 0x000fe20000000818 */
[----:B------:R-:W-:Y:S01]  /*2430*/  @!P2 LOP3.LUT R33, R37, 0x7ff00000, RZ, 0xc0, !PT ;  /* 0x7ff000002521a812 */ /* 0x000fe200078ec0ff */
[----:B0-----:R-:W-:-:S08]  /*2440*/  DFMA R24, R34, -R36, 1 ;  /* 0x3ff000002218742b */ /* 0x001fd00000000824 */
[----:B------:R-:W-:Y:S01]  /*2450*/  DFMA R24, R24, R24, R24 ;  /* 0x000000181818722b */ /* 0x000fe20000000018 */
[----:B------:R-:W-:-:S07]  /*2460*/  @!P4 LOP3.LUT R32, R31, 0x7ff00000, RZ, 0xc0, !PT ;  /* 0x7ff000001f20c812 */ /* 0x000fce00078ec0ff */
[----:B------:R-:W-:-:S08]  /*2470*/  DFMA R34, R34, R24, R34 ;  /* 0x000000182222722b */ /* 0x000fd00000000022 */
[----:B------:R-:W-:-:S08]  /*2480*/  DFMA R40, R34, -R36, 1 ;  /* 0x3ff000002228742b */ /* 0x000fd00000000824 */
[----:B------:R-:W-:-:S08]  /*2490*/  DFMA R40, R34, R40, R34 ;  /* 0x000000282228722b */ /* 0x000fd00000000022 */
[----:B------:R-:W-:-:S08]  /*24a0*/  DMUL R34, R40, R30 ;  /* 0x0000001e28227228 */ /* 0x000fd00000000000 */
[----:B------:R-:W-:-:S08]  /*24b0*/  DFMA R24, R34, -R36, R30 ;  /* 0x800000242218722b */ /* 0x000fd0000000001e */
[----:B------:R-:W-:Y:S01]  /*24c0*/  DFMA R24, R40, R24, R34 ;  /* 0x000000182818722b */ /* 0x000fe20000000022 */
[----:B------:R-:W-:-:S04]  /*24d0*/  IADD3 R34, PT, PT, R32, -0x1, RZ ;  /* 0xffffffff20227810 */ /* 0x000fc80007ffe0ff */
[----:B------:R-:W-:Y:S02]  /*24e0*/  ISETP.GT.U32.AND P2, PT, R34, 0x7feffffe, PT ;  /* 0x7feffffe2200780c */ /* 0x000fe40003f44070 */
[----:B------:R-:W-:-:S04]  /*24f0*/  IADD3 R34, PT, PT, R33, -0x1, RZ ;  /* 0xffffffff21227810 */ /* 0x000fc80007ffe0ff */
[----:B------:R-:W-:-:S13]  /*2500*/  ISETP.GT.U32.OR P2, PT, R34, 0x7feffffe, P2 ;  /* 0x7feffffe2200780c */ /* 0x000fda0001744470 */
[----:B------:R-:W-:Y:S05]  /*2510*/  @P2 BRA `(.L_x_35) ;  /* 0x00000000006c2947 */ /* 0x000fea0003800000 */
[----:B------:R-:W-:-:S04]  /*2520*/  LOP3.LUT R28, R27, 0x7ff00000, RZ, 0xc0, !PT ;  /* 0x7ff000001b1c7812 */ /* 0x000fc800078ec0ff */
[CC--:B------:R-:W-:Y:S02]  /*2530*/  VIADDMNMX R29, R3.reuse, -R28.reuse, 0xb9600000, !PT ;  /* 0xb9600000031d7446 */ /* 0x0c0fe4000780091c */
[----:B------:R-:W-:Y:S02]  /*2540*/  ISETP.GE.U32.AND P2, PT, R3, R28, PT ;  /* 0x0000001c0300720c */ /* 0x000fe40003f46070 */
[----:B------:R-:W-:Y:S02]  /*2550*/  VIMNMX R29, PT, PT, R29, 0x46a00000, PT ;  /* 0x46a000001d1d7848 */ /* 0x000fe40003fe0100 */
[----:B------:R-:W-:Y:S02]  /*2560*/  SEL R8, R8, 0x63400000, !P2 ;  /* 0x6340000008087807 */ /* 0x000fe40005000000 */
[----:B------:R-:W-:Y:S02]  /*2570*/  MOV R28, RZ ;  /* 0x000000ff001c7202 */ /* 0x000fe40000000f00 */
[----:B------:R-:W-:-:S04]  /*2580*/  IADD3 R8, PT, PT, -R8, R29, RZ ;  /* 0x0000001d08087210 */ /* 0x000fc80007ffe1ff */
[----:B------:R-:W-:-:S06]  /*2590*/  IADD3 R29, PT, PT, R8, 0x7fe00000, RZ ;  /* 0x7fe00000081d7810 */ /* 0x000fcc0007ffe0ff */
[----:B------:R-:W-:-:S10]  /*25a0*/  DMUL R34, R24, R28 ;  /* 0x0000001c18227228 */ /* 0x000fd40000000000 */
[----:B------:R-:W-:-:S13]  /*25b0*/  FSETP.GTU.AND P2, PT, |R35|, 1.469367938527859385e-39, PT ;  /* 0x001000002300780b */ /* 0x000fda0003f4c200 */
[----:B------:R-:W-:Y:S05]  /*25c0*/  @P2 BRA `(.L_x_36) ;  /* 0x0000000000942947 */ /* 0x000fea0003800000 */
[----:B------:R-:W-:-:S06]  /*25d0*/  DFMA R30, R24, -R36, R30 ;  /* 0x80000024181e722b */ /* 0x000fcc000000001e */
[----:B------:R-:W-:-:S04]  /*25e0*/  MOV R30, RZ ;  /* 0x000000ff001e7202 */ /* 0x000fc80000000f00 */
[C---:B------:R-:W-:Y:S02]  /*25f0*/  FSETP.NEU.AND P2, PT, R31.reuse, RZ, PT ;  /* 0x000000ff1f00720b */ /* 0x040fe40003f4d000 */
[----:B------:R-:W-:-:S04]  /*2600*/  LOP3.LUT R27, R31, 0x80000000, R27, 0x48, !PT ;  /* 0x800000001f1b7812 */ /* 0x000fc800078e481b */
[----:B------:R-:W-:-:S07]  /*2610*/  LOP3.LUT R31, R27, R29, RZ, 0xfc, !PT ;  /* 0x0000001d1b1f7212 */ /* 0x000fce00078efcff */
[----:B------:R-:W-:Y:S05]  /*2620*/  @!P2 BRA `(.L_x_36) ;  /* 0x00000000007ca947 */ /* 0x000fea0003800000 */
[C---:B------:R-:W-:Y:S02]  /*2630*/  IADD3 R29, PT, PT, -R8.reuse, RZ, RZ ;  /* 0x000000ff081d7210 */ /* 0x040fe40007ffe1ff */
[----:B------:R-:W-:Y:S02]  /*2640*/  MOV R28, RZ ;  /* 0x000000ff001c7202 */ /* 0x000fe40000000f00 */
[----:B------:R-:W-:-:S04]  /*2650*/  IADD3 R3, PT, PT, -R8, -0x43300000, RZ ;  /* 0xbcd0000008037810 */ /* 0x000fc80007ffe1ff */
[----:B------:R-:W-:Y:S02]  /*2660*/  DFMA R28, R34, -R28, R24 ;  /* 0x8000001c221c722b */ /* 0x000fe40000000018 */
[----:B------:R-:W-:-:S08]  /*2670*/  DMUL.RP R24, R24, R30 ;  /* 0x0000001e18187228 */ /* 0x000fd00000008000 */
[----:B------:R-:W-:Y:S02]  /*2680*/  FSETP.NEU.AND P2, PT, |R29|, R3, PT ;  /* 0x000000031d00720b */ /* 0x000fe40003f4d200 */
[----:B------:R-:W-:Y:S02]  /*2690*/  LOP3.LUT R27, R25, R27, RZ, 0x3c, !PT ;  /* 0x0000001b191b7212 */ /* 0x000fe400078e3cff */
[----:B------:R-:W-:Y:S02]  /*26a0*/  FSEL R34, R24, R34, !P2 ;  /* 0x0000002218227208 */ /* 0x000fe40005000000 */
[----:B------:R-:W-:Y:S01]  /*26b0*/  FSEL R35, R27, R35, !P2 ;  /* 0x000000231b237208 */ /* 0x000fe20005000000 */
[----:B------:R-:W-:Y:S06]  /*26c0*/  BRA `(.L_x_36) ;  /* 0x0000000000547947 */ /* 0x000fec0003800000 */
.L_x_35:
[----:B------:R-:W-:-:S14]  /*26d0*/  DSETP.NAN.AND P2, PT, R28, R28, PT ;  /* 0x0000001c1c00722a */ /* 0x000fdc0003f48000 */
[----:B------:R-:W-:Y:S05]  /*26e0*/  @P2 BRA `(.L_x_37) ;  /* 0x0000000000442947 */ /* 0x000fea0003800000 */
[----:B------:R-:W-:-:S14]  /*26f0*/  DSETP.NAN.AND P2, PT, R26, R26, PT ;  /* 0x0000001a1a00722a */ /* 0x000fdc0003f48000 */
[----:B------:R-:W-:Y:S05]  /*2700*/  @P2 BRA `(.L_x_38) ;  /* 0x0000000000302947 */ /* 0x000fea0003800000 */
[----:B------:R-:W-:Y:S02]  /*2710*/  ISETP.NE.AND P2, PT, R32, R33, PT ;  /* 0x000000212000720c */ /* 0x000fe40003f45270 */
[----:B------:R-:W-:Y:S02]  /*2720*/  MOV R34, 0x0 ;  /* 0x0000000000227802 */ /* 0x000fe40000000f00 */
[----:B------:R-:W-:-:S09]  /*2730*/  MOV R35, 0xfff80000 ;  /* 0xfff8000000237802 */ /* 0x000fd20000000f00 */
[----:B------:R-:W-:Y:S05]  /*2740*/  @!P2 BRA `(.L_x_36) ;  /* 0x000000000034a947 */ /* 0x000fea0003800000 */
[----:B------:R-:W-:Y:S02]  /*2750*/  ISETP.NE.AND P2, PT, R32, 0x7ff00000, PT ;  /* 0x7ff000002000780c */ /* 0x000fe40003f45270 */
[----:B------:R-:W-:Y:S02]  /*2760*/  LOP3.LUT R35, R29, 0x80000000, R27, 0x48, !PT ;  /* 0x800000001d237812 */ /* 0x000fe400078e481b */
[----:B------:R-:W-:-:S13]  /*2770*/  ISETP.EQ.OR P2, PT, R33, RZ, !P2 ;  /* 0x000000ff2100720c */ /* 0x000fda0005742670 */
[----:B------:R-:W-:Y:S02]  /*2780*/  @P2 LOP3.LUT R3, R35, 0x7ff00000, RZ, 0xfc, !PT ;  /* 0x7ff0000023032812 */ /* 0x000fe400078efcff */
[----:B------:R-:W-:Y:S02]  /*2790*/  @!P2 MOV R34, RZ ;  /* 0x000000ff0022a202 */ /* 0x000fe40000000f00 */
[----:B------:R-:W-:Y:S02]  /*27a0*/  @P2 MOV R34, RZ ;  /* 0x000000ff00222202 */ /* 0x000fe40000000f00 */
[----:B------:R-:W-:Y:S01]  /*27b0*/  @P2 MOV R35, R3 ;  /* 0x0000000300232202 */ /* 0x000fe20000000f00 */
[----:B------:R-:W-:Y:S06]  /*27c0*/  BRA `(.L_x_36) ;  /* 0x0000000000147947 */ /* 0x000fec0003800000 */
.L_x_38:
[----:B------:R-:W-:Y:S02]  /*27d0*/  LOP3.LUT R35, R27, 0x80000, RZ, 0xfc, !PT ;  /* 0x000800001b237812 */ /* 0x000fe400078efcff */
[----:B------:R-:W-:Y:S01]  /*27e0*/  MOV R34, R26 ;  /* 0x0000001a00227202 */ /* 0x000fe20000000f00 */
[----:B------:R-:W-:Y:S06]  /*27f0*/  BRA `(.L_x_36) ;  /* 0x0000000000087947 */ /* 0x000fec0003800000 */
.L_x_37:
[----:B------:R-:W-:Y:S02]  /*2800*/  LOP3.LUT R35, R29, 0x80000, RZ, 0xfc, !PT ;  /* 0x000800001d237812 */ /* 0x000fe400078efcff */
[----:B------:R-:W-:-:S07]  /*2810*/  MOV R34, R28 ;  /* 0x0000001c00227202 */ /* 0x000fce0000000f00 */
.L_x_36:
[----:B------:R-:W-:Y:S05]  /*2820*/  BSYNC.RECONVERGENT B1 ;  /* 0x0000000000017941 */ /* 0x000fea0003800200 */
.L_x_34:
[----:B------:R-:W-:Y:S01]  /*2830*/  HFMA2 R25, -RZ, RZ, 0, 0 ;  /* 0x00000000ff197431 */ /* 0x000fe200000001ff */
[----:B------:R-:W-:-:S04]  /*2840*/  MOV R24, R0 ;  /* 0x0000000000187202 */ /* 0x000fc80000000f00 */
[----:B------:R-:W-:Y:S05]  /*2850*/  RET.REL.NODEC R24 `(_Z15el_velocity_adjPfS_S_S_S_S_S_S_S_S_S_S_S_S_S_S_S_S_S_S_S_S_S_S_S_S_S_S_S_S_S_iifffii) ;  /* 0xffffffd418e87950 */ /* 0x000fea0003c3ffff */
        .weak           $__internal_1_$__cuda_sm3x_div_rn_noftz_f32_slowpath
        .type           $__internal_1_$__cuda_sm3x_div_rn_noftz_f32_slowpath,@function
        .size           $__internal_1_$__cuda_sm3x_div_rn_noftz_f32_slowpath,(.L_x_52 - $__internal_1_$__cuda_sm3x_div_rn_noftz_f32_slowpath)
$__internal_1_$__cuda_sm3x_div_rn_noftz_f32_slowpath:
[----:B------:R-:W-:Y:S01]  /*2860*/  SHF.R.U32.HI R24, RZ, 0x17, R3 ;  /* 0x00000017ff187819 */ /* 0x000fe20000011603 */
[----:B------:R-:W-:Y:S01]  /*2870*/  BSSY.RECONVERGENT B0, `(.L_x_39) ;  /* 0x0000062000007945 */ /* 0x000fe20003800200 */
[----:B------:R-:W-:Y:S02]  /*2880*/  SHF.R.U32.HI R26, RZ, 0x17, R0 ;  /* 0x00000017ff1a7819 */ /* 0x000fe40000011600 */
[----:B------:R-:W-:Y:S02]  /*2890*/  LOP3.LUT R24, R24, 0xff, RZ, 0xc0, !PT ;  /* 0x000000ff18187812 */ /* 0x000fe400078ec0ff */
[----:B------:R-:W-:Y:S02]  /*28a0*/  LOP3.LUT R26, R26, 0xff, RZ, 0xc0, !PT ;  /* 0x000000ff1a1a7812 */ /* 0x000fe400078ec0ff */
[----:B------:R-:W-:Y:S02]  /*28b0*/  IADD3 R27, PT, PT, R24, -0x1, RZ ;  /* 0xffffffff181b7810 */ /* 0x000fe40007ffe0ff */
[----:B------:R-:W-:-:S02]  /*28c0*/  IADD3 R28, PT, PT, R26, -0x1, RZ ;  /* 0xffffffff1a1c7810 */ /* 0x000fc40007ffe0ff */
[----:B------:R-:W-:-:S04]  /*28d0*/  ISETP.GT.U32.AND P2, PT, R27, 0xfd, PT ;  /* 0x000000fd1b00780c */ /* 0x000fc80003f44070 */
[----:B------:R-:W-:-:S13]  /*28e0*/  ISETP.GT.U32.OR P2, PT, R28, 0xfd, P2 ;  /* 0x000000fd1c00780c */ /* 0x000fda0001744470 */
[----:B------:R-:W-:Y:S01]  /*28f0*/  @!P2 MOV R25, RZ ;  /* 0x000000ff0019a202 */ /* 0x000fe20000000f00 */
[----:B------:R-:W-:Y:S06]  /*2900*/  @!P2 BRA `(.L_x_40) ;  /* 0x00000000005ca947 */ /* 0x000fec0003800000 */
[----:B------:R-:W-:Y:S02]  /*2910*/  FSETP.GTU.FTZ.AND P2, PT, |R0|, +INF , PT ;  /* 0x7f8000000000780b */ /* 0x000fe40003f5c200 */
[----:B------:R-:W-:-:S04]  /*2920*/  FSETP.GTU.FTZ.AND P3, PT, |R3|, +INF , PT ;  /* 0x7f8000000300780b */ /* 0x000fc80003f7c200 */
[----:B------:R-:W-:-:S13]  /*2930*/  PLOP3.LUT P2, PT, P2, P3, PT, 0xf8, 0x8f ;  /* 0x00000000008f781c */ /* 0x000fda0001747f70 */
[----:B------:R-:W-:Y:S05]  /*2940*/  @P2 BRA `(.L_x_41) ;  /* 0x00000004004c2947 */ /* 0x000fea0003800000 */
[----:B------:R-:W-:-:S13]  /*2950*/  LOP3.LUT P2, RZ, R3, 0x7fffffff, R0, 0xc8, !PT ;  /* 0x7fffffff03ff7812 */ /* 0x000fda000784c800 */
[----:B------:R-:W-:Y:S05]  /*2960*/  @!P2 BRA `(.L_x_42) ;  /* 0x00000004003ca947 */ /* 0x000fea0003800000 */
[C---:B------:R-:W-:Y:S02]  /*2970*/  FSETP.NEU.FTZ.AND P3, PT, |R0|.reuse, +INF , PT ;  /* 0x7f8000000000780b */ /* 0x040fe40003f7d200 */
[----:B------:R-:W-:Y:S02]  /*2980*/  FSETP.NEU.FTZ.AND P4, PT, |R3|, +INF , PT ;  /* 0x7f8000000300780b */ /* 0x000fe40003f9d200 */
[----:B------:R-:W-:-:S11]  /*2990*/  FSETP.NEU.FTZ.AND P2, PT, |R0|, +INF , PT ;  /* 0x7f8000000000780b */ /* 0x000fd60003f5d200 */
[----:B------:R-:W-:Y:S05]  /*29a0*/  @!P4 BRA !P3, `(.L_x_42) ;  /* 0x00000004002cc947 */ /* 0x000fea0005800000 */
[----:B------:R-:W-:-:S04]  /*29b0*/  LOP3.LUT P3, RZ, R0, 0x7fffffff, RZ, 0xc0, !PT ;  /* 0x7fffffff00ff7812 */ /* 0x000fc8000786c0ff */
[----:B------:R-:W-:-:S13]  /*29c0*/  PLOP3.LUT P3, PT, P4, P3, PT, 0x2f, 0xf2 ;  /* 0x0000000000f2781c */ /* 0x000fda0002766577 */
[----:B------:R-:W-:Y:S05]  /*29d0*/  @P3 BRA `(.L_x_43) ;  /* 0x0000000400183947 */ /* 0x000fea0003800000 */
[----:B------:R-:W-:-:S04]  /*29e0*/  LOP3.LUT P3, RZ, R3, 0x7fffffff, RZ, 0xc0, !PT ;  /* 0x7fffffff03ff7812 */ /* 0x000fc8000786c0ff */
[----:B------:R-:W-:-:S13]  /*29f0*/  PLOP3.LUT P2, PT, P2, P3, PT, 0x2f, 0xf2 ;  /* 0x0000000000f2781c */ /* 0x000fda0001746577 */
[----:B------:R-:W-:Y:S05]  /*2a00*/  @P2 BRA `(.L_x_44) ;  /* 0x0000000400002947 */ /* 0x000fea0003800000 */
[----:B------:R-:W-:Y:S02]  /*2a10*/  ISETP.GE.AND P2, PT, R28, RZ, PT ;  /* 0x000000ff1c00720c */ /* 0x000fe40003f46270 */
[----:B------:R-:W-:-:S11]  /*2a20*/  ISETP.GE.AND P3, PT, R27, RZ, PT ;  /* 0x000000ff1b00720c */ /* 0x000fd60003f66270 */
[----:B------:R-:W-:Y:S01]  /*2a30*/  @P2 MOV R25, RZ ;  /* 0x000000ff00192202 */ /* 0x000fe20000000f00 */
[----:B------:R-:W-:Y:S01]  /*2a40*/  @!P2 FFMA R0, R0, 1.84467440737095516160e+19, RZ ;  /* 0x5f8000000000a823 */ /* 0x000fe200000000ff */
[----:B------:R-:W-:Y:S01]  /*2a50*/  @!P2 MOV R25, 0xffffffc0 ;  /* 0xffffffc00019a802 */ /* 0x000fe20000000f00 */
[----:B------:R-:W-:-:S03]  /*2a60*/  @!P3 FFMA R3, R3, 1.84467440737095516160e+19, RZ ;  /* 0x5f8000000303b823 */ /* 0x000fc600000000ff */
[----:B------:R-:W-:-:S07]  /*2a70*/  @!P3 IADD3 R25, PT, PT, R25, 0x40, RZ ;  /* 0x000000401919b810 */ /* 0x000fce0007ffe0ff */
.L_x_40:
[----:B------:R-:W-:Y:S01]  /*2a80*/  LEA R34, R24, 0xc0800000, 0x17 ;  /* 0xc080000018227811 */ /* 0x000fe200078eb8ff */
[----:B------:R-:W-:Y:S01]  /*2a90*/  BSSY.RECONVERGENT B1, `(.L_x_45) ;  /* 0x0000036000017945 */ /* 0x000fe20003800200 */
[----:B------:R-:W-:Y:S02]  /*2aa0*/  IADD3 R27, PT, PT, R26, -0x7f, RZ ;  /* 0xffffff811a1b7810 */ /* 0x000fe40007ffe0ff */
[----:B------:R-:W-:-:S03]  /*2ab0*/  IADD3 R34, PT, PT, -R34, R3, RZ ;  /* 0x0000000322227210 */ /* 0x000fc60007ffe1ff */
[----:B------:R-:W-:Y:S01]  /*2ac0*/  IMAD R0, R27, -0x800000, R0 ;  /* 0xff8000001b007824 */ /* 0x000fe200078e0200 */
[----:B------:R-:W0:Y:S01]  /*2ad0*/  MUFU.RCP R28, R34 ;  /* 0x00000022001c7308 */ /* 0x000e220000001000 */
[----:B------:R-:W-:-:S04]  /*2ae0*/  FADD.FTZ R3, -R34, -RZ ;  /* 0x800000ff22037221 */ /* 0x000fc80000010100 */
[----:B0-----:R-:W-:-:S04]  /*2af0*/  FFMA R31, R28, R3, 1 ;  /* 0x3f8000001c1f7423 */ /* 0x001fc80000000003 */
[----:B------:R-:W-:-:S04]  /*2b00*/  FFMA R31, R28, R31, R28 ;  /* 0x0000001f1c1f7223 */ /* 0x000fc8000000001c */
[----:B------:R-:W-:-:S04]  /*2b10*/  FFMA R26, R0, R31, RZ ;  /* 0x0000001f001a7223 */ /* 0x000fc800000000ff */
[----:B------:R-:W-:-:S04]  /*2b20*/  FFMA R28, R3, R26, R0 ;  /* 0x0000001a031c7223 */ /* 0x000fc80000000000 */
[----:B------:R-:W-:Y:S01]  /*2b30*/  FFMA R28, R31, R28, R26 ;  /* 0x0000001c1f1c7223 */ /* 0x000fe2000000001a */
[----:B------:R-:W-:-:S03]  /*2b40*/  IADD3 R26, PT, PT, R27, 0x7f, -R24 ;  /* 0x0000007f1b1a7810 */ /* 0x000fc60007ffe818 */
[----:B------:R-:W-:Y:S01]  /*2b50*/  FFMA R3, R3, R28, R0 ;  /* 0x0000001c03037223 */ /* 0x000fe20000000000 */
[----:B------:R-:W-:-:S03]  /*2b60*/  IADD3 R25, PT, PT, R26, R25, RZ ;  /* 0x000000191a197210 */ /* 0x000fc60007ffe0ff */
[----:B------:R-:W-:-:S05]  /*2b70*/  FFMA R0, R31, R3, R28 ;  /* 0x000000031f007223 */ /* 0x000fca000000001c */
[----:B------:R-:W-:-:S04]  /*2b80*/  SHF.R.U32.HI R24, RZ, 0x17, R0 ;  /* 0x00000017ff187819 */ /* 0x000fc80000011600 */
[----:B------:R-:W-:-:S04]  /*2b90*/  LOP3.LUT R24, R24, 0xff, RZ, 0xc0, !PT ;  /* 0x000000ff18187812 */ /* 0x000fc800078ec0ff */
[----:B------:R-:W-:-:S04]  /*2ba0*/  IADD3 R24, PT, PT, R24, R25, RZ ;  /* 0x0000001918187210 */ /* 0x000fc80007ffe0ff */
[----:B------:R-:W-:-:S04]  /*2bb0*/  IADD3 R26, PT, PT, R24, -0x1, RZ ;  /* 0xffffffff181a7810 */ /* 0x000fc80007ffe0ff */
[----:B------:R-:W-:-:S13]  /*2bc0*/  ISETP.GE.U32.AND P2, PT, R26, 0xfe, PT ;  /* 0x000000fe1a00780c */ /* 0x000fda0003f46070 */
[----:B------:R-:W-:Y:S05]  /*2bd0*/  @!P2 BRA `(.L_x_46) ;  /* 0x000000000080a947 */ /* 0x000fea0003800000 */
[----:B------:R-:W-:-:S13]  /*2be0*/  ISETP.GT.AND P2, PT, R24, 0xfe, PT ;  /* 0x000000fe1800780c */ /* 0x000fda0003f44270 */
[----:B------:R-:W-:Y:S05]  /*2bf0*/  @P2 BRA `(.L_x_47) ;  /* 0x00000000006c2947 */ /* 0x000fea0003800000 */
[----:B------:R-:W-:-:S13]  /*2c00*/  ISETP.GE.AND P2, PT, R24, 0x1, PT ;  /* 0x000000011800780c */ /* 0x000fda0003f46270 */
[----:B------:R-:W-:Y:S05]  /*2c10*/  @P2 BRA `(.L_x_48) ;  /* 0x0000000000742947 */ /* 0x000fea0003800000 */
[----:B------:R-:W-:Y:S02]  /*2c20*/  ISETP.GE.AND P2, PT, R24, -0x18, PT ;  /* 0xffffffe81800780c */ /* 0x000fe40003f46270 */
[----:B------:R-:W-:-:S11]  /*2c30*/  LOP3.LUT R0, R0, 0x80000000, RZ, 0xc0, !PT ;  /* 0x8000000000007812 */ /* 0x000fd600078ec0ff */
[----:B------:R-:W-:Y:S05]  /*2c40*/  @!P2 BRA `(.L_x_48) ;  /* 0x000000000068a947 */ /* 0x000fea0003800000 */
[CCC-:B------:R-:W-:Y:S01]  /*2c50*/  FFMA.RZ R25, R31.reuse, R3.reuse, R28.reuse ;  /* 0x000000031f197223 */ /* 0x1c0fe2000000c01c */
[CCC-:B------:R-:W-:Y:S01]  /*2c60*/  FFMA.RP R26, R31.reuse, R3.reuse, R28.reuse ;  /* 0x000000031f1a7223 */ /* 0x1c0fe2000000801c */
[----:B------:R-:W-:Y:S01]  /*2c70*/  FFMA.RM R31, R31, R3, R28 ;  /* 0x000000031f1f7223 */ /* 0x000fe2000000401c */
[C---:B------:R-:W-:Y:S02]  /*2c80*/  IADD3 R3, PT, PT, R24.reuse, 0x20, RZ ;  /* 0x0000002018037810 */ /* 0x040fe40007ffe0ff */
[----:B------:R-:W-:Y:S02]  /*2c90*/  LOP3.LUT R25, R25, 0x7fffff, RZ, 0xc0, !PT ;  /* 0x007fffff19197812 */ /* 0x000fe400078ec0ff */
[C---:B------:R-:W-:Y:S02]  /*2ca0*/  ISETP.NE.AND P4, PT, R24.reuse, RZ, PT ;  /* 0x000000ff1800720c */ /* 0x040fe40003f85270 */
[----:B------:R-:W-:Y:S02]  /*2cb0*/  LOP3.LUT R28, R25, 0x800000, RZ, 0xfc, !PT ;  /* 0x00800000191c7812 */ /* 0x000fe400078efcff */
[----:B------:R-:W-:-:S02]  /*2cc0*/  ISETP.NE.AND P3, PT, R24, RZ, PT ;  /* 0x000000ff1800720c */ /* 0x000fc40003f65270 */
[----:B------:R-:W-:Y:S02]  /*2cd0*/  IADD3 R24, PT, PT, -R24, RZ, RZ ;  /* 0x000000ff18187210 */ /* 0x000fe40007ffe1ff */
[----:B------:R-:W-:Y:S02]  /*2ce0*/  SHF.L.U32 R3, R28, R3, RZ ;  /* 0x000000031c037219 */ /* 0x000fe400000006ff */
[----:B------:R-:W-:Y:S02]  /*2cf0*/  FSETP.NEU.FTZ.AND P2, PT, R26, R31, PT ;  /* 0x0000001f1a00720b */ /* 0x000fe40003f5d000 */
[----:B------:R-:W-:Y:S02]  /*2d00*/  SEL R25, R24, RZ, P4 ;  /* 0x000000ff18197207 */ /* 0x000fe40002000000 */
[----:B------:R-:W-:Y:S02]  /*2d10*/  ISETP.NE.AND P3, PT, R3, RZ, P3 ;  /* 0x000000ff0300720c */ /* 0x000fe40001f65270 */
[----:B------:R-:W-:-:S02]  /*2d20*/  SHF.R.U32.HI R28, RZ, R25, R28 ;  /* 0x00000019ff1c7219 */ /* 0x000fc4000001161c */
[----:B------:R-:W-:Y:S02]  /*2d30*/  PLOP3.LUT P2, PT, P2, P3, PT, 0xf8, 0x8f ;  /* 0x00000000008f781c */ /* 0x000fe40001747f70 */
[----:B------:R-:W-:Y:S02]  /*2d40*/  SHF.R.U32.HI R24, RZ, 0x1, R28 ;  /* 0x00000001ff187819 */ /* 0x000fe4000001161c */
[----:B------:R-:W-:-:S04]  /*2d50*/  SEL R3, RZ, 0x1, !P2 ;  /* 0x00000001ff037807 */ /* 0x000fc80005000000 */
[----:B------:R-:W-:-:S04]  /*2d60*/  LOP3.LUT R3, R3, 0x1, R24, 0xf8, !PT ;  /* 0x0000000103037812 */ /* 0x000fc800078ef818 */
[----:B------:R-:W-:-:S04]  /*2d70*/  LOP3.LUT R3, R3, R28, RZ, 0xc0, !PT ;  /* 0x0000001c03037212 */ /* 0x000fc800078ec0ff */
[----:B------:R-:W-:-:S04]  /*2d80*/  IADD3 R3, PT, PT, R24, R3, RZ ;  /* 0x0000000318037210 */ /* 0x000fc80007ffe0ff */
[----:B------:R-:W-:Y:S01]  /*2d90*/  LOP3.LUT R0, R3, R0, RZ, 0xfc, !PT ;  /* 0x0000000003007212 */ /* 0x000fe200078efcff */
[----:B------:R-:W-:Y:S06]  /*2da0*/  BRA `(.L_x_48) ;  /* 0x0000000000107947 */ /* 0x000fec0003800000 */
.L_x_47:
[----:B------:R-:W-:-:S04]  /*2db0*/  LOP3.LUT R0, R0, 0x80000000, RZ, 0xc0, !PT ;  /* 0x8000000000007812 */ /* 0x000fc800078ec0ff */
[----:B------:R-:W-:Y:S01]  /*2dc0*/  LOP3.LUT R0, R0, 0x7f800000, RZ, 0xfc, !PT ;  /* 0x7f80000000007812 */ /* 0x000fe200078efcff */
[----:B------:R-:W-:Y:S06]  /*2dd0*/  BRA `(.L_x_48) ;  /* 0x0000000000047947 */ /* 0x000fec0003800000 */
.L_x_46:
[----:B------:R-:W-:-:S07]  /*2de0*/  LEA R0, R25, R0, 0x17 ;  /* 0x0000000019007211 */ /* 0x000fce00078eb8ff */
.L_x_48:
[----:B------:R-:W-:Y:S05]  /*2df0*/  BSYNC.RECONVERGENT B1 ;  /* 0x0000000000017941 */ /* 0x000fea0003800200 */
.L_x_45:
[----:B------:R-:W-:Y:S05]  /*2e00*/  BRA `(.L_x_49) ;  /* 0x0000000000207947 */ /* 0x000fea0003800000 */
.L_x_44:
[----:B------:R-:W-:-:S04]  /*2e10*/  LOP3.LUT R0, R3, 0x80000000, R0, 0x48, !PT ;  /* 0x8000000003007812 */ /* 0x000fc800078e4800 */
[----:B------:R-:W-:Y:S01]  /*2e20*/  LOP3.LUT R0, R0, 0x7f800000, RZ, 0xfc, !PT ;  /* 0x7f80000000007812 */ /* 0x000fe200078efcff */
[----:B------:R-:W-:Y:S06]  /*2e30*/  BRA `(.L_x_49) ;  /* 0x0000000000147947 */ /* 0x000fec0003800000 */
.L_x_43:
[----:B------:R-:W-:Y:S01]  /*2e40*/  LOP3.LUT R0, R3, 0x80000000, R0, 0x48, !PT ;  /* 0x8000000003007812 */ /* 0x000fe200078e4800 */
[----:B------:R-:W-:Y:S06]  /*2e50*/  BRA `(.L_x_49) ;  /* 0x00000000000c7947 */ /* 0x000fec0003800000 */
.L_x_42:
[----:B------:R-:W0:Y:S01]  /*2e60*/  MUFU.RSQ R0, -QNAN ;  /* 0xffc0000000007908 */ /* 0x000e220000001400 */
[----:B------:R-:W-:Y:S05]  /*2e70*/  BRA `(.L_x_49) ;  /* 0x0000000000047947 */ /* 0x000fea0003800000 */
.L_x_41:
[----:B------:R-:W-:-:S07]  /*2e80*/  FADD.FTZ R0, R0, R3 ;  /* 0x0000000300007221 */ /* 0x000fce0000010000 */
.L_x_49:
[----:B------:R-:W-:Y:S05]  /*2e90*/  BSYNC.RECONVERGENT B0 ;  /* 0x0000000000007941 */ /* 0x000fea0003800200 */
.L_x_39:
[----:B------:R-:W-:Y:S01]  /*2ea0*/  HFMA2 R25, -RZ, RZ, 0, 0 ;  /* 0x00000000ff197431 */ /* 0x000fe200000001ff */
[----:B------:R-:W-:-:S04]  /*2eb0*/  MOV R24, R8 ;  /* 0x0000000800187202 */ /* 0x000fc80000000f00 */
[----:B0-----:R-:W-:Y:S05]  /*2ec0*/  RET.REL.NODEC R24 `(_Z15el_velocity_adjPfS_S_S_S_S_S_S_S_S_S_S_S_S_S_S_S_S_S_S_S_S_S_S_S_S_S_S_S_S_S_iifffii) ;  /* 0xffffffd0184c7950 */ /* 0x001fea0003c3ffff */
.L_x_50:
[----:B------:R-:W-:-:S00]  /*2ed0*/  BRA `(.L_x_50) ;  /* 0xfffffffc00fc7947 */ /* 0x000fc0000383ffff */
[----:B------:R-:W-:-:S00]  /*2ee0*/  NOP ;  /* 0x0000000000007918 */ /* 0x000fc00000000000 */
        /* <DEDUP_REMOVED lines=9> */
.L_x_52:


//--------------------- .nv.shared.reserved.0     --------------------------
	.section	.nv.shared.reserved.0,"aw",@nobits
	.weak		__nv_reservedSMEM_offset_0_alias
	.size		__nv_reservedSMEM_offset_0_alias, 0, 64
	.other		__nv_reservedSMEM_offset_0_alias,@"STO_CUDA_RESERVED_SHARED STV_DEFAULT"
__nv_reservedSMEM_offset_0_alias:
	.zero		0
	.zero		64


//--------------------- .nv.constant0._Z15el_velocity_adjPfS_S_S_S_S_S_S_S_S_S_S_S_S_S_S_S_S_S_S_S_S_S_S_S_S_S_S_S_S_S_iifffii --------------------------
	.section	.nv.constant0._Z15el_velocity_adjPfS_S_S_S_S_S_S_S_S_S_S_S_S_S_S_S_S_S_S_S_S_S_S_S_S_S_S_S_S_S_iifffii,"a",@progbits
	.sectionflags	@""
	.align	4
.nv.constant0._Z15el_velocity_adjPfS_S_S_S_S_S_S_S_S_S_S_S_S_S_S_S_S_S_S_S_S_S_S_S_S_S_S_S_S_S_iifffii:
	.zero		1172


//--------------------- SYMBOLS --------------------------

	.type		.nv.reservedSmem.offset0,@object
	.size		.nv.reservedSmem.offset0,0x4
